//
// Generated by NVIDIA NVVM Compiler
//
// Compiler Build ID: CL-36424714
// Cuda compilation tools, release 13.0, V13.0.88
// Based on NVVM 20.0.0
//

.version 9.0
.target sm_100
.address_size 64

	// .globl	_Z29flashattn_forward_wmma_kernelPK6__halfS1_S1_Pfiiif
.extern .shared .align 16 .b8 smem_raw[];

.visible .entry _Z29flashattn_forward_wmma_kernelPK6__halfS1_S1_Pfiiif(
	.param .u64 .ptr .align 1 _Z29flashattn_forward_wmma_kernelPK6__halfS1_S1_Pfiiif_param_0,
	.param .u64 .ptr .align 1 _Z29flashattn_forward_wmma_kernelPK6__halfS1_S1_Pfiiif_param_1,
	.param .u64 .ptr .align 1 _Z29flashattn_forward_wmma_kernelPK6__halfS1_S1_Pfiiif_param_2,
	.param .u64 .ptr .align 1 _Z29flashattn_forward_wmma_kernelPK6__halfS1_S1_Pfiiif_param_3,
	.param .u32 _Z29flashattn_forward_wmma_kernelPK6__halfS1_S1_Pfiiif_param_4,
	.param .u32 _Z29flashattn_forward_wmma_kernelPK6__halfS1_S1_Pfiiif_param_5,
	.param .u32 _Z29flashattn_forward_wmma_kernelPK6__halfS1_S1_Pfiiif_param_6,
	.param .f32 _Z29flashattn_forward_wmma_kernelPK6__halfS1_S1_Pfiiif_param_7
)
{
	.reg .pred 	%p<141>;
	.reg .b16 	%rs<34>;
	.reg .b32 	%r<1278>;
	.reg .b32 	%f<699>;
	.reg .b64 	%rd<35>;

	ld.param.u64 	%rd5, [_Z29flashattn_forward_wmma_kernelPK6__halfS1_S1_Pfiiif_param_0];
	ld.param.u64 	%rd6, [_Z29flashattn_forward_wmma_kernelPK6__halfS1_S1_Pfiiif_param_3];
	ld.param.u32 	%r199, [_Z29flashattn_forward_wmma_kernelPK6__halfS1_S1_Pfiiif_param_5];
	ld.param.u32 	%r200, [_Z29flashattn_forward_wmma_kernelPK6__halfS1_S1_Pfiiif_param_6];
	ld.param.f32 	%f89, [_Z29flashattn_forward_wmma_kernelPK6__halfS1_S1_Pfiiif_param_7];
	cvta.to.global.u64 	%rd1, %rd5;
	cvta.to.global.u64 	%rd2, %rd6;
	and.b32  	%r201, %r200, 15;
	setp.ne.s32 	%p1, %r201, 0;
	@%p1 bra 	$L__BB0_57;
	mov.u32 	%r1, %tid.x;
	mov.u32 	%r202, %ctaid.x;
	shl.b32 	%r2, %r202, 4;
	setp.ge.s32 	%p2, %r2, %r199;
	@%p2 bra 	$L__BB0_57;
	shl.b32 	%r203, %r200, 5;
	mov.u32 	%r204, smem_raw;
	add.s32 	%r3, %r204, %r203;
	add.s32 	%r4, %r3, %r203;
	add.s32 	%r5, %r4, %r203;
	setp.gt.u32 	%p3, %r1, 15;
	shl.b32 	%r205, %r1, 2;
	add.s32 	%r6, %r5, %r205;
	@%p3 bra 	$L__BB0_4;
	mov.b32 	%r206, -8388608;
	st.shared.u32 	[%r6+1024], %r206;
	mov.b32 	%r207, 0;
	st.shared.u32 	[%r6+1088], %r207;
	st.shared.u32 	[%r6+1152], %r207;
$L__BB0_4:
	shl.b32 	%r7, %r200, 4;
	setp.ge.s32 	%p4, %r1, %r7;
	@%p4 bra 	$L__BB0_17;
	not.b32 	%r208, %r1;
	add.s32 	%r209, %r7, %r208;
	shr.u32 	%r210, %r209, 5;
	add.s32 	%r8, %r210, 1;
	and.b32  	%r9, %r8, 15;
	setp.lt.u32 	%p5, %r209, 480;
	mov.u32 	%r1222, %r1;
	@%p5 bra 	$L__BB0_8;
	and.b32  	%r10, %r8, 268435440;
	mov.b32 	%r1221, 0;
	mov.u32 	%r1222, %r1;
$L__BB0_7:
	.pragma "nounroll";
	shl.b32 	%r212, %r1222, 2;
	add.s32 	%r213, %r5, %r212;
	mov.b32 	%r214, 0;
	st.shared.u32 	[%r213+1728], %r214;
	st.shared.u32 	[%r213+1856], %r214;
	st.shared.u32 	[%r213+1984], %r214;
	st.shared.u32 	[%r213+2112], %r214;
	st.shared.u32 	[%r213+2240], %r214;
	st.shared.u32 	[%r213+2368], %r214;
	st.shared.u32 	[%r213+2496], %r214;
	st.shared.u32 	[%r213+2624], %r214;
	st.shared.u32 	[%r213+2752], %r214;
	st.shared.u32 	[%r213+2880], %r214;
	st.shared.u32 	[%r213+3008], %r214;
	st.shared.u32 	[%r213+3136], %r214;
	st.shared.u32 	[%r213+3264], %r214;
	st.shared.u32 	[%r213+3392], %r214;
	st.shared.u32 	[%r213+3520], %r214;
	st.shared.u32 	[%r213+3648], %r214;
	add.s32 	%r1222, %r1222, 512;
	add.s32 	%r1221, %r1221, 16;
	setp.ne.s32 	%p6, %r1221, %r10;
	@%p6 bra 	$L__BB0_7;
$L__BB0_8:
	setp.eq.s32 	%p7, %r9, 0;
	@%p7 bra 	$L__BB0_17;
	and.b32  	%r16, %r8, 7;
	setp.lt.u32 	%p8, %r9, 8;
	@%p8 bra 	$L__BB0_11;
	shl.b32 	%r215, %r1222, 2;
	add.s32 	%r216, %r5, %r215;
	mov.b32 	%r217, 0;
	st.shared.u32 	[%r216+1728], %r217;
	st.shared.u32 	[%r216+1856], %r217;
	st.shared.u32 	[%r216+1984], %r217;
	st.shared.u32 	[%r216+2112], %r217;
	st.shared.u32 	[%r216+2240], %r217;
	st.shared.u32 	[%r216+2368], %r217;
	st.shared.u32 	[%r216+2496], %r217;
	st.shared.u32 	[%r216+2624], %r217;
	add.s32 	%r1222, %r1222, 256;
$L__BB0_11:
	setp.eq.s32 	%p9, %r16, 0;
	@%p9 bra 	$L__BB0_17;
	and.b32  	%r19, %r8, 3;
	setp.lt.u32 	%p10, %r16, 4;
	@%p10 bra 	$L__BB0_14;
	shl.b32 	%r218, %r1222, 2;
	add.s32 	%r219, %r5, %r218;
	mov.b32 	%r220, 0;
	st.shared.u32 	[%r219+1728], %r220;
	st.shared.u32 	[%r219+1856], %r220;
	st.shared.u32 	[%r219+1984], %r220;
	st.shared.u32 	[%r219+2112], %r220;
	add.s32 	%r1222, %r1222, 128;
$L__BB0_14:
	setp.eq.s32 	%p11, %r19, 0;
	@%p11 bra 	$L__BB0_17;
	mov.b32 	%r1226, 0;
$L__BB0_16:
	.pragma "nounroll";
	shl.b32 	%r222, %r1222, 2;
	add.s32 	%r223, %r5, %r222;
	mov.b32 	%r224, 0;
	st.shared.u32 	[%r223+1728], %r224;
	add.s32 	%r1222, %r1222, 32;
	add.s32 	%r1226, %r1226, 1;
	setp.ne.s32 	%p12, %r1226, %r19;
	@%p12 bra 	$L__BB0_16;
$L__BB0_17:
	setp.ge.s32 	%p13, %r1, %r7;
	bar.sync 	0;
	mov.u32 	%r225, %ctaid.y;
	mul.lo.s32 	%r26, %r199, %r225;
	add.s32 	%r226, %r26, %r2;
	mul.lo.s32 	%r27, %r226, %r200;
	@%p13 bra 	$L__BB0_33;
	mov.f32 	%f90, 0f00000000;
	// begin inline asm
	{  cvt.rn.f16.f32 %rs15, %f90;}

	// end inline asm
	and.b32  	%r227, %r1, 96;
	setp.eq.s32 	%p14, %r227, 0;
	mov.u32 	%r1229, %r1;
	@%p14 bra 	$L__BB0_23;
	not.b32 	%r229, %r1;
	shr.u32 	%r230, %r229, 5;
	add.s32 	%r231, %r230, 1;
	and.b32  	%r28, %r231, 3;
	mov.b32 	%r1228, 0;
	mov.u32 	%r1229, %r1;
$L__BB0_20:
	.pragma "nounroll";
	div.s32 	%r31, %r1229, %r200;
	mul.lo.s32 	%r232, %r31, %r200;
	sub.s32 	%r32, %r1229, %r232;
	add.s32 	%r233, %r2, %r31;
	setp.ge.s32 	%p15, %r233, %r199;
	mov.u16 	%rs29, %rs15;
	@%p15 bra 	$L__BB0_22;
	mad.lo.s32 	%r234, %r31, %r200, %r27;
	add.s32 	%r235, %r234, %r32;
	mul.wide.s32 	%rd7, %r235, 2;
	add.s64 	%rd8, %rd1, %rd7;
	ld.global.nc.u16 	%rs29, [%rd8];
$L__BB0_22:
	mad.lo.s32 	%r236, %r31, %r200, %r32;
	shl.b32 	%r237, %r236, 1;
	add.s32 	%r239, %r204, %r237;
	st.shared.u16 	[%r239], %rs29;
	add.s32 	%r1229, %r1229, 32;
	add.s32 	%r1228, %r1228, 1;
	setp.ne.s32 	%p16, %r1228, %r28;
	@%p16 bra 	$L__BB0_20;
$L__BB0_23:
	sub.s32 	%r240, %r1, %r7;
	setp.gt.u32 	%p17, %r240, -97;
	@%p17 bra 	$L__BB0_33;
$L__BB0_24:
	div.s32 	%r37, %r1229, %r200;
	mul.lo.s32 	%r241, %r37, %r200;
	sub.s32 	%r38, %r1229, %r241;
	add.s32 	%r242, %r2, %r37;
	setp.ge.s32 	%p18, %r242, %r199;
	mov.u16 	%rs30, %rs15;
	@%p18 bra 	$L__BB0_26;
	mad.lo.s32 	%r243, %r37, %r200, %r27;
	add.s32 	%r244, %r243, %r38;
	mul.wide.s32 	%rd9, %r244, 2;
	add.s64 	%rd10, %rd1, %rd9;
	ld.global.nc.u16 	%rs30, [%rd10];
$L__BB0_26:
	mad.lo.s32 	%r245, %r37, %r200, %r38;
	shl.b32 	%r246, %r245, 1;
	add.s32 	%r248, %r204, %r246;
	st.shared.u16 	[%r248], %rs30;
	add.s32 	%r249, %r1229, 32;
	div.s32 	%r39, %r249, %r200;
	mul.lo.s32 	%r250, %r39, %r200;
	sub.s32 	%r40, %r249, %r250;
	add.s32 	%r251, %r2, %r39;
	setp.ge.s32 	%p19, %r251, %r199;
	mov.u16 	%rs31, %rs15;
	@%p19 bra 	$L__BB0_28;
	mad.lo.s32 	%r252, %r39, %r200, %r27;
	add.s32 	%r253, %r252, %r40;
	mul.wide.s32 	%rd11, %r253, 2;
	add.s64 	%rd12, %rd1, %rd11;
	ld.global.nc.u16 	%rs31, [%rd12];
$L__BB0_28:
	mad.lo.s32 	%r254, %r39, %r200, %r40;
	shl.b32 	%r255, %r254, 1;
	add.s32 	%r257, %r204, %r255;
	st.shared.u16 	[%r257], %rs31;
	add.s32 	%r258, %r1229, 64;
	div.s32 	%r41, %r258, %r200;
	mul.lo.s32 	%r259, %r41, %r200;
	sub.s32 	%r42, %r258, %r259;
	add.s32 	%r260, %r2, %r41;
	setp.ge.s32 	%p20, %r260, %r199;
	mov.u16 	%rs32, %rs15;
	@%p20 bra 	$L__BB0_30;
	mad.lo.s32 	%r261, %r41, %r200, %r27;
	add.s32 	%r262, %r261, %r42;
	mul.wide.s32 	%rd13, %r262, 2;
	add.s64 	%rd14, %rd1, %rd13;
	ld.global.nc.u16 	%rs32, [%rd14];
$L__BB0_30:
	mad.lo.s32 	%r263, %r41, %r200, %r42;
	shl.b32 	%r264, %r263, 1;
	add.s32 	%r266, %r204, %r264;
	st.shared.u16 	[%r266], %rs32;
	add.s32 	%r267, %r1229, 96;
	div.s32 	%r43, %r267, %r200;
	mul.lo.s32 	%r268, %r43, %r200;
	sub.s32 	%r44, %r267, %r268;
	add.s32 	%r269, %r2, %r43;
	setp.ge.s32 	%p21, %r269, %r199;
	mov.u16 	%rs33, %rs15;
	@%p21 bra 	$L__BB0_32;
	mad.lo.s32 	%r270, %r43, %r200, %r27;
	add.s32 	%r271, %r270, %r44;
	mul.wide.s32 	%rd15, %r271, 2;
	add.s64 	%rd16, %rd1, %rd15;
	ld.global.nc.u16 	%rs33, [%rd16];
$L__BB0_32:
	mad.lo.s32 	%r272, %r43, %r200, %r44;
	shl.b32 	%r273, %r272, 1;
	add.s32 	%r275, %r204, %r273;
	st.shared.u16 	[%r275], %rs33;
	add.s32 	%r1229, %r1229, 128;
	setp.lt.s32 	%p22, %r1229, %r7;
	@%p22 bra 	$L__BB0_24;
$L__BB0_33:
	bar.sync 	0;
	setp.lt.s32 	%p23, %r199, 1;
	@%p23 bra 	$L__BB0_41;
	add.s32 	%r46, %r5, 1216;
	shl.b32 	%r277, %r200, 6;
	add.s32 	%r47, %r5, %r277;
	shl.b32 	%r48, %r1, 4;
	not.b32 	%r49, %r1;
	add.s32 	%r50, %r200, -1;
	shr.u32 	%r278, %r50, 4;
	add.s32 	%r279, %r278, 1;
	add.s32 	%r51, %r7, %r49;
	shr.u32 	%r280, %r51, 5;
	add.s32 	%r281, %r280, 1;
	and.b32  	%r52, %r281, 15;
	and.b32  	%r53, %r281, 7;
	and.b32  	%r54, %r279, 15;
	and.b32  	%r55, %r279, 7;
	and.b32  	%r56, %r279, 3;
	and.b32  	%r57, %r281, 3;
	mad.lo.s32 	%r58, %r1, 28, %r6;
	add.s32 	%r59, %r6, %r277;
	mov.b32 	%r1235, 0;
	mov.u32 	%r1234, %r199;
$L__BB0_35:
	min.s32 	%r69, %r1234, 16;
	neg.s32 	%r70, %r69;
	max.s32 	%r71, %r69, 1;
	and.b32  	%r72, %r71, 3;
	mul.lo.s32 	%r73, %r200, %r69;
	add.s32 	%r1245, %r1, %r73;
	add.s32 	%r283, %r1245, 32;
	max.s32 	%r284, %r7, %r283;
	add.s32 	%r285, %r284, %r49;
	sub.s32 	%r74, %r285, %r73;
	shr.u32 	%r286, %r74, 5;
	add.s32 	%r75, %r286, 1;
	and.b32  	%r76, %r75, 7;
	and.b32  	%r77, %r75, 15;
	sub.s32 	%r78, %r199, %r1235;
	min.s32 	%r1262, %r78, 16;
	add.s32 	%r287, %r1235, %r26;
	mul.lo.s32 	%r80, %r287, %r200;
	setp.ge.s32 	%p24, %r1, %r73;
	@%p24 bra 	$L__BB0_38;
	mov.u32 	%r1236, %r1;
$L__BB0_37:
	ld.param.u64 	%rd33, [_Z29flashattn_forward_wmma_kernelPK6__halfS1_S1_Pfiiif_param_1];
	div.s32 	%r288, %r1236, %r200;
	mul.lo.s32 	%r289, %r288, %r200;
	sub.s32 	%r290, %r1236, %r289;
	add.s32 	%r291, %r289, %r80;
	add.s32 	%r292, %r291, %r290;
	cvta.to.global.u64 	%rd17, %rd33;
	mul.wide.s32 	%rd18, %r292, 2;
	add.s64 	%rd19, %rd17, %rd18;
	ld.global.nc.u16 	%rs16, [%rd19];
	shl.b32 	%r293, %r290, 4;
	add.s32 	%r294, %r293, %r288;
	shl.b32 	%r295, %r294, 1;
	add.s32 	%r296, %r3, %r295;
	st.shared.u16 	[%r296], %rs16;
	add.s32 	%r1236, %r1236, 32;
	setp.lt.s32 	%p25, %r1236, %r73;
	@%p25 bra 	$L__BB0_37;
$L__BB0_38:
	setp.ge.s32 	%p26, %r1245, %r7;
	@%p26 bra 	$L__BB0_69;
	mov.f32 	%f91, 0f00000000;
	// begin inline asm
	{  cvt.rn.f16.f32 %rs17, %f91;}

	// end inline asm
	setp.lt.u32 	%p27, %r74, 480;
	mov.u32 	%r1240, %r1245;
	@%p27 bra 	$L__BB0_59;
	mov.b32 	%r1241, 0;
	mov.u32 	%r1240, %r1245;
	bra.uni 	$L__BB0_58;
$L__BB0_41:
	setp.ge.s32 	%p131, %r1, %r7;
	@%p131 bra 	$L__BB0_57;
	and.b32  	%r1184, %r1, 96;
	setp.eq.s32 	%p132, %r1184, 0;
	mov.u32 	%r1233, %r1;
	@%p132 bra 	$L__BB0_47;
	not.b32 	%r1185, %r1;
	shr.u32 	%r1186, %r1185, 5;
	add.s32 	%r1187, %r1186, 1;
	and.b32  	%r1188, %r1187, 3;
	neg.s32 	%r1231, %r1188;
	mov.u32 	%r1233, %r1;
$L__BB0_44:
	.pragma "nounroll";
	div.s32 	%r63, %r1233, %r200;
	add.s32 	%r1189, %r2, %r63;
	setp.ge.s32 	%p133, %r1189, %r199;
	@%p133 bra 	$L__BB0_46;
	rem.s32 	%r1190, %r1233, %r200;
	mad.lo.s32 	%r1191, %r63, %r200, %r1190;
	shl.b32 	%r1192, %r1191, 2;
	add.s32 	%r1193, %r5, %r1192;
	ld.shared.f32 	%f651, [%r1193+1728];
	add.s32 	%r1194, %r1191, %r27;
	mul.wide.s32 	%rd23, %r1194, 4;
	add.s64 	%rd24, %rd2, %rd23;
	st.global.f32 	[%rd24], %f651;
$L__BB0_46:
	add.s32 	%r1233, %r1233, 32;
	add.s32 	%r1231, %r1231, 1;
	setp.ne.s32 	%p134, %r1231, 0;
	@%p134 bra 	$L__BB0_44;
$L__BB0_47:
	sub.s32 	%r1195, %r1, %r7;
	setp.gt.u32 	%p135, %r1195, -97;
	@%p135 bra 	$L__BB0_57;
$L__BB0_48:
	div.s32 	%r191, %r1233, %r200;
	add.s32 	%r1196, %r2, %r191;
	setp.ge.s32 	%p136, %r1196, %r199;
	@%p136 bra 	$L__BB0_50;
	rem.s32 	%r1197, %r1233, %r200;
	mad.lo.s32 	%r1198, %r191, %r200, %r1197;
	shl.b32 	%r1199, %r1198, 2;
	add.s32 	%r1200, %r5, %r1199;
	ld.shared.f32 	%f652, [%r1200+1728];
	add.s32 	%r1201, %r1198, %r27;
	mul.wide.s32 	%rd25, %r1201, 4;
	add.s64 	%rd26, %rd2, %rd25;
	st.global.f32 	[%rd26], %f652;
$L__BB0_50:
	add.s32 	%r192, %r1233, 32;
	div.s32 	%r193, %r192, %r200;
	add.s32 	%r1202, %r2, %r193;
	setp.ge.s32 	%p137, %r1202, %r199;
	@%p137 bra 	$L__BB0_52;
	rem.s32 	%r1203, %r192, %r200;
	mad.lo.s32 	%r1204, %r193, %r200, %r1203;
	shl.b32 	%r1205, %r1204, 2;
	add.s32 	%r1206, %r5, %r1205;
	ld.shared.f32 	%f653, [%r1206+1728];
	add.s32 	%r1207, %r1204, %r27;
	mul.wide.s32 	%rd27, %r1207, 4;
	add.s64 	%rd28, %rd2, %rd27;
	st.global.f32 	[%rd28], %f653;
$L__BB0_52:
	add.s32 	%r194, %r192, 32;
	div.s32 	%r195, %r194, %r200;
	add.s32 	%r1208, %r2, %r195;
	setp.ge.s32 	%p138, %r1208, %r199;
	@%p138 bra 	$L__BB0_54;
	rem.s32 	%r1209, %r194, %r200;
	mad.lo.s32 	%r1210, %r195, %r200, %r1209;
	shl.b32 	%r1211, %r1210, 2;
	add.s32 	%r1212, %r5, %r1211;
	ld.shared.f32 	%f654, [%r1212+1728];
	add.s32 	%r1213, %r1210, %r27;
	mul.wide.s32 	%rd29, %r1213, 4;
	add.s64 	%rd30, %rd2, %rd29;
	st.global.f32 	[%rd30], %f654;
$L__BB0_54:
	add.s32 	%r196, %r194, 32;
	div.s32 	%r197, %r196, %r200;
	add.s32 	%r1214, %r2, %r197;
	setp.ge.s32 	%p139, %r1214, %r199;
	@%p139 bra 	$L__BB0_56;
	rem.s32 	%r1215, %r196, %r200;
	mad.lo.s32 	%r1216, %r197, %r200, %r1215;
	shl.b32 	%r1217, %r1216, 2;
	add.s32 	%r1218, %r5, %r1217;
	ld.shared.f32 	%f655, [%r1218+1728];
	add.s32 	%r1219, %r1216, %r27;
	mul.wide.s32 	%rd31, %r1219, 4;
	add.s64 	%rd32, %rd2, %rd31;
	st.global.f32 	[%rd32], %f655;
$L__BB0_56:
	add.s32 	%r1233, %r196, 32;
	setp.lt.s32 	%p140, %r1233, %r7;
	@%p140 bra 	$L__BB0_48;
$L__BB0_57:
	ret;
$L__BB0_58:
	.pragma "nounroll";
	shl.b32 	%r298, %r1240, 1;
	add.s32 	%r299, %r3, %r298;
	st.shared.u16 	[%r299], %rs17;
	st.shared.u16 	[%r299+64], %rs17;
	st.shared.u16 	[%r299+128], %rs17;
	st.shared.u16 	[%r299+192], %rs17;
	st.shared.u16 	[%r299+256], %rs17;
	st.shared.u16 	[%r299+320], %rs17;
	st.shared.u16 	[%r299+384], %rs17;
	st.shared.u16 	[%r299+448], %rs17;
	st.shared.u16 	[%r299+512], %rs17;
	st.shared.u16 	[%r299+576], %rs17;
	st.shared.u16 	[%r299+640], %rs17;
	st.shared.u16 	[%r299+704], %rs17;
	st.shared.u16 	[%r299+768], %rs17;
	st.shared.u16 	[%r299+832], %rs17;
	st.shared.u16 	[%r299+896], %rs17;
	st.shared.u16 	[%r299+960], %rs17;
	add.s32 	%r1240, %r1240, 512;
	add.s32 	%r1241, %r1241, 16;
	and.b32  	%r300, %r75, 268435440;
	setp.eq.s32 	%p28, %r1241, %r300;
	@%p28 bra 	$L__BB0_59;
	bra.uni 	$L__BB0_58;
$L__BB0_59:
	setp.eq.s32 	%p29, %r77, 0;
	@%p29 bra 	$L__BB0_69;
	setp.lt.u32 	%p30, %r77, 8;
	@%p30 bra 	$L__BB0_62;
	shl.b32 	%r301, %r1240, 1;
	add.s32 	%r302, %r3, %r301;
	st.shared.u16 	[%r302], %rs17;
	st.shared.u16 	[%r302+64], %rs17;
	st.shared.u16 	[%r302+128], %rs17;
	st.shared.u16 	[%r302+192], %rs17;
	st.shared.u16 	[%r302+256], %rs17;
	st.shared.u16 	[%r302+320], %rs17;
	st.shared.u16 	[%r302+384], %rs17;
	st.shared.u16 	[%r302+448], %rs17;
	add.s32 	%r1240, %r1240, 256;
$L__BB0_62:
	setp.eq.s32 	%p31, %r76, 0;
	@%p31 bra 	$L__BB0_69;
	and.b32  	%r87, %r75, 3;
	setp.lt.u32 	%p32, %r76, 4;
	@%p32 bra 	$L__BB0_65;
	shl.b32 	%r303, %r1240, 1;
	add.s32 	%r304, %r3, %r303;
	st.shared.u16 	[%r304], %rs17;
	st.shared.u16 	[%r304+64], %rs17;
	st.shared.u16 	[%r304+128], %rs17;
	st.shared.u16 	[%r304+192], %rs17;
	add.s32 	%r1240, %r1240, 128;
$L__BB0_65:
	setp.eq.s32 	%p33, %r87, 0;
	@%p33 bra 	$L__BB0_69;
	shl.b32 	%r305, %r1240, 1;
	add.s32 	%r90, %r3, %r305;
	st.shared.u16 	[%r90], %rs17;
	setp.eq.s32 	%p34, %r87, 1;
	@%p34 bra 	$L__BB0_69;
	st.shared.u16 	[%r90+64], %rs17;
	setp.eq.s32 	%p35, %r87, 2;
	@%p35 bra 	$L__BB0_69;
	st.shared.u16 	[%r90+128], %rs17;
$L__BB0_69:
	setp.ge.s32 	%p36, %r1, %r73;
	mov.u32 	%r1242, %r1;
	@%p36 bra 	$L__BB0_70;
	bra.uni 	$L__BB0_196;
$L__BB0_70:
	setp.ge.s32 	%p38, %r1245, %r7;
	@%p38 bra 	$L__BB0_84;
	mov.f32 	%f92, 0f00000000;
	// begin inline asm
	{  cvt.rn.f16.f32 %rs19, %f92;}

	// end inline asm
	setp.lt.u32 	%p39, %r74, 480;
	@%p39 bra 	$L__BB0_74;
	and.b32  	%r95, %r75, 268435440;
	mov.b32 	%r1244, 0;
$L__BB0_73:
	.pragma "nounroll";
	shl.b32 	%r310, %r1245, 1;
	add.s32 	%r311, %r4, %r310;
	st.shared.u16 	[%r311], %rs19;
	st.shared.u16 	[%r311+64], %rs19;
	st.shared.u16 	[%r311+128], %rs19;
	st.shared.u16 	[%r311+192], %rs19;
	st.shared.u16 	[%r311+256], %rs19;
	st.shared.u16 	[%r311+320], %rs19;
	st.shared.u16 	[%r311+384], %rs19;
	st.shared.u16 	[%r311+448], %rs19;
	st.shared.u16 	[%r311+512], %rs19;
	st.shared.u16 	[%r311+576], %rs19;
	st.shared.u16 	[%r311+640], %rs19;
	st.shared.u16 	[%r311+704], %rs19;
	st.shared.u16 	[%r311+768], %rs19;
	st.shared.u16 	[%r311+832], %rs19;
	st.shared.u16 	[%r311+896], %rs19;
	st.shared.u16 	[%r311+960], %rs19;
	add.s32 	%r1245, %r1245, 512;
	add.s32 	%r1244, %r1244, 16;
	setp.ne.s32 	%p40, %r1244, %r95;
	@%p40 bra 	$L__BB0_73;
$L__BB0_74:
	setp.eq.s32 	%p41, %r77, 0;
	@%p41 bra 	$L__BB0_84;
	setp.lt.u32 	%p42, %r77, 8;
	@%p42 bra 	$L__BB0_77;
	shl.b32 	%r312, %r1245, 1;
	add.s32 	%r313, %r4, %r312;
	st.shared.u16 	[%r313], %rs19;
	st.shared.u16 	[%r313+64], %rs19;
	st.shared.u16 	[%r313+128], %rs19;
	st.shared.u16 	[%r313+192], %rs19;
	st.shared.u16 	[%r313+256], %rs19;
	st.shared.u16 	[%r313+320], %rs19;
	st.shared.u16 	[%r313+384], %rs19;
	st.shared.u16 	[%r313+448], %rs19;
	add.s32 	%r1245, %r1245, 256;
$L__BB0_77:
	setp.eq.s32 	%p43, %r76, 0;
	@%p43 bra 	$L__BB0_84;
	and.b32  	%r105, %r75, 3;
	setp.lt.u32 	%p44, %r76, 4;
	@%p44 bra 	$L__BB0_80;
	shl.b32 	%r314, %r1245, 1;
	add.s32 	%r315, %r4, %r314;
	st.shared.u16 	[%r315], %rs19;
	st.shared.u16 	[%r315+64], %rs19;
	st.shared.u16 	[%r315+128], %rs19;
	st.shared.u16 	[%r315+192], %rs19;
	add.s32 	%r1245, %r1245, 128;
$L__BB0_80:
	setp.eq.s32 	%p45, %r105, 0;
	@%p45 bra 	$L__BB0_84;
	shl.b32 	%r316, %r1245, 1;
	add.s32 	%r108, %r4, %r316;
	st.shared.u16 	[%r108], %rs19;
	setp.eq.s32 	%p46, %r105, 1;
	@%p46 bra 	$L__BB0_84;
	st.shared.u16 	[%r108+64], %rs19;
	setp.eq.s32 	%p47, %r105, 2;
	@%p47 bra 	$L__BB0_84;
	st.shared.u16 	[%r108+128], %rs19;
$L__BB0_84:
	setp.lt.s32 	%p48, %r200, 1;
	bar.sync 	0;
	mov.f32 	%f680, 0f00000000;
	mov.f32 	%f681, %f680;
	mov.f32 	%f682, %f680;
	mov.f32 	%f683, %f680;
	mov.f32 	%f684, %f680;
	mov.f32 	%f685, %f680;
	mov.f32 	%f686, %f680;
	mov.f32 	%f687, %f680;
	@%p48 bra 	$L__BB0_92;
	setp.lt.u32 	%p49, %r50, 48;
	mov.b32 	%r1250, 0;
	mov.f32 	%f680, 0f00000000;
	@%p49 bra 	$L__BB0_88;
	mov.b32 	%r1250, 0;
	mov.f32 	%f680, 0f00000000;
	mov.f32 	%f681, %f680;
	mov.f32 	%f682, %f680;
	mov.f32 	%f683, %f680;
	mov.f32 	%f684, %f680;
	mov.f32 	%f685, %f680;
	mov.f32 	%f686, %f680;
	mov.f32 	%f687, %f680;
	mov.u32 	%r1249, %r1250;
$L__BB0_87:
	shl.b32 	%r319, %r1250, 1;
	mov.u32 	%r320, smem_raw;
	add.s32 	%r321, %r320, %r319;
	shl.b32 	%r322, %r1250, 5;
	add.s32 	%r323, %r3, %r322;
	wmma.load.a.sync.aligned.row.m16n16k16.shared.f16 	{%r324, %r325, %r326, %r327, %r328, %r329, %r330, %r331}, [%r321], %r200;
	mov.b32 	%r332, 16;
	wmma.load.b.sync.aligned.row.m16n16k16.shared.f16 	{%r333, %r334, %r335, %r336, %r337, %r338, %r339, %r340}, [%r323], %r332;
	wmma.mma.sync.aligned.row.row.m16n16k16.f32.f32 {%f97, %f98, %f99, %f100, %f101, %f102, %f103, %f104}, {%r324, %r325, %r326, %r327, %r328, %r329, %r330, %r331}, {%r333, %r334, %r335, %r336, %r337, %r338, %r339, %r340}, {%f687, %f686, %f685, %f684, %f683, %f682, %f681, %f680};
	add.s32 	%r341, %r321, 32;
	add.s32 	%r342, %r323, 512;
	wmma.load.a.sync.aligned.row.m16n16k16.shared.f16 	{%r343, %r344, %r345, %r346, %r347, %r348, %r349, %r350}, [%r341], %r200;
	wmma.load.b.sync.aligned.row.m16n16k16.shared.f16 	{%r351, %r352, %r353, %r354, %r355, %r356, %r357, %r358}, [%r342], %r332;
	wmma.mma.sync.aligned.row.row.m16n16k16.f32.f32 {%f105, %f106, %f107, %f108, %f109, %f110, %f111, %f112}, {%r343, %r344, %r345, %r346, %r347, %r348, %r349, %r350}, {%r351, %r352, %r353, %r354, %r355, %r356, %r357, %r358}, {%f97, %f98, %f99, %f100, %f101, %f102, %f103, %f104};
	add.s32 	%r359, %r321, 64;
	add.s32 	%r360, %r323, 1024;
	wmma.load.a.sync.aligned.row.m16n16k16.shared.f16 	{%r361, %r362, %r363, %r364, %r365, %r366, %r367, %r368}, [%r359], %r200;
	wmma.load.b.sync.aligned.row.m16n16k16.shared.f16 	{%r369, %r370, %r371, %r372, %r373, %r374, %r375, %r376}, [%r360], %r332;
	wmma.mma.sync.aligned.row.row.m16n16k16.f32.f32 {%f113, %f114, %f115, %f116, %f117, %f118, %f119, %f120}, {%r361, %r362, %r363, %r364, %r365, %r366, %r367, %r368}, {%r369, %r370, %r371, %r372, %r373, %r374, %r375, %r376}, {%f105, %f106, %f107, %f108, %f109, %f110, %f111, %f112};
	add.s32 	%r377, %r321, 96;
	add.s32 	%r378, %r323, 1536;
	wmma.load.a.sync.aligned.row.m16n16k16.shared.f16 	{%r379, %r380, %r381, %r382, %r383, %r384, %r385, %r386}, [%r377], %r200;
	wmma.load.b.sync.aligned.row.m16n16k16.shared.f16 	{%r387, %r388, %r389, %r390, %r391, %r392, %r393, %r394}, [%r378], %r332;
	wmma.mma.sync.aligned.row.row.m16n16k16.f32.f32 {%f687, %f686, %f685, %f684, %f683, %f682, %f681, %f680}, {%r379, %r380, %r381, %r382, %r383, %r384, %r385, %r386}, {%r387, %r388, %r389, %r390, %r391, %r392, %r393, %r394}, {%f113, %f114, %f115, %f116, %f117, %f118, %f119, %f120};
	add.s32 	%r1250, %r1250, 64;
	add.s32 	%r1249, %r1249, 4;
	shr.u32 	%r395, %r50, 4;
	add.s32 	%r396, %r395, 1;
	and.b32  	%r397, %r396, 536870908;
	setp.ne.s32 	%p50, %r1249, %r397;
	@%p50 bra 	$L__BB0_87;
$L__BB0_88:
	setp.eq.s32 	%p51, %r56, 0;
	@%p51 bra 	$L__BB0_92;
	setp.eq.s32 	%p52, %r56, 1;
	shl.b32 	%r398, %r1250, 1;
	mov.u32 	%r399, smem_raw;
	add.s32 	%r114, %r399, %r398;
	shl.b32 	%r400, %r1250, 5;
	add.s32 	%r115, %r3, %r400;
	wmma.load.a.sync.aligned.row.m16n16k16.shared.f16 	{%r401, %r402, %r403, %r404, %r405, %r406, %r407, %r408}, [%r114], %r200;
	mov.b32 	%r409, 16;
	wmma.load.b.sync.aligned.row.m16n16k16.shared.f16 	{%r410, %r411, %r412, %r413, %r414, %r415, %r416, %r417}, [%r115], %r409;
	wmma.mma.sync.aligned.row.row.m16n16k16.f32.f32 {%f687, %f686, %f685, %f684, %f683, %f682, %f681, %f680}, {%r401, %r402, %r403, %r404, %r405, %r406, %r407, %r408}, {%r410, %r411, %r412, %r413, %r414, %r415, %r416, %r417}, {%f687, %f686, %f685, %f684, %f683, %f682, %f681, %f680};
	@%p52 bra 	$L__BB0_92;
	setp.eq.s32 	%p53, %r56, 2;
	add.s32 	%r418, %r114, 32;
	add.s32 	%r419, %r115, 512;
	wmma.load.a.sync.aligned.row.m16n16k16.shared.f16 	{%r420, %r421, %r422, %r423, %r424, %r425, %r426, %r427}, [%r418], %r200;
	mov.b32 	%r428, 16;
	wmma.load.b.sync.aligned.row.m16n16k16.shared.f16 	{%r429, %r430, %r431, %r432, %r433, %r434, %r435, %r436}, [%r419], %r428;
	wmma.mma.sync.aligned.row.row.m16n16k16.f32.f32 {%f687, %f686, %f685, %f684, %f683, %f682, %f681, %f680}, {%r420, %r421, %r422, %r423, %r424, %r425, %r426, %r427}, {%r429, %r430, %r431, %r432, %r433, %r434, %r435, %r436}, {%f687, %f686, %f685, %f684, %f683, %f682, %f681, %f680};
	@%p53 bra 	$L__BB0_92;
	add.s32 	%r437, %r114, 64;
	add.s32 	%r438, %r115, 1024;
	wmma.load.a.sync.aligned.row.m16n16k16.shared.f16 	{%r439, %r440, %r441, %r442, %r443, %r444, %r445, %r446}, [%r437], %r200;
	mov.b32 	%r447, 16;
	wmma.load.b.sync.aligned.row.m16n16k16.shared.f16 	{%r448, %r449, %r450, %r451, %r452, %r453, %r454, %r455}, [%r438], %r447;
	wmma.mma.sync.aligned.row.row.m16n16k16.f32.f32 {%f687, %f686, %f685, %f684, %f683, %f682, %f681, %f680}, {%r439, %r440, %r441, %r442, %r443, %r444, %r445, %r446}, {%r448, %r449, %r450, %r451, %r452, %r453, %r454, %r455}, {%f687, %f686, %f685, %f684, %f683, %f682, %f681, %f680};
$L__BB0_92:
	setp.gt.u32 	%p54, %r1, 15;
	mov.b32 	%r456, 16;
	wmma.store.d.sync.aligned.row.m16n16k16.shared.f32 	[%r5], {%f687, %f686, %f685, %f684, %f683, %f682, %f681, %f680}, %r456;
	bar.sync 	0;
	@%p54 bra 	$L__BB0_115;
	add.s32 	%r457, %r2, %r1;
	setp.ge.s32 	%p55, %r457, %r199;
	@%p55 bra 	$L__BB0_114;
	ld.shared.f32 	%f65, [%r6+1024];
	ld.shared.f32 	%f66, [%r6+1088];
	setp.lt.s32 	%p56, %r78, 1;
	mov.f32 	%f691, 0fFF800000;
	@%p56 bra 	$L__BB0_102;
	setp.lt.s32 	%p57, %r1234, 4;
	mov.f32 	%f691, 0fFF800000;
	mov.b32 	%r1252, 0;
	@%p57 bra 	$L__BB0_98;
	and.b32  	%r1252, %r71, 28;
	mov.f32 	%f691, 0fFF800000;
	mov.b32 	%r1251, 0;
$L__BB0_97:
	add.s32 	%r461, %r48, %r1251;
	shl.b32 	%r462, %r461, 2;
	add.s32 	%r463, %r5, %r462;
	ld.shared.v4.f32 	{%f125, %f126, %f127, %f128}, [%r463];
	mul.f32 	%f129, %f89, %f125;
	max.f32 	%f130, %f691, %f129;
	mul.f32 	%f131, %f89, %f126;
	max.f32 	%f132, %f130, %f131;
	mul.f32 	%f133, %f89, %f127;
	max.f32 	%f134, %f132, %f133;
	mul.f32 	%f135, %f89, %f128;
	st.shared.v4.f32 	[%r463], {%f129, %f131, %f133, %f135};
	max.f32 	%f691, %f134, %f135;
	add.s32 	%r1251, %r1251, 4;
	setp.ne.s32 	%p58, %r1251, %r1252;
	@%p58 bra 	$L__BB0_97;
$L__BB0_98:
	setp.eq.s32 	%p59, %r72, 0;
	@%p59 bra 	$L__BB0_102;
	add.s32 	%r464, %r48, %r1252;
	shl.b32 	%r465, %r464, 2;
	add.s32 	%r120, %r5, %r465;
	ld.shared.f32 	%f136, [%r120];
	mul.f32 	%f137, %f89, %f136;
	st.shared.f32 	[%r120], %f137;
	max.f32 	%f691, %f691, %f137;
	setp.eq.s32 	%p60, %r72, 1;
	@%p60 bra 	$L__BB0_102;
	ld.shared.f32 	%f138, [%r120+4];
	mul.f32 	%f139, %f89, %f138;
	st.shared.f32 	[%r120+4], %f139;
	max.f32 	%f691, %f691, %f139;
	setp.eq.s32 	%p61, %r72, 2;
	@%p61 bra 	$L__BB0_102;
	ld.shared.f32 	%f140, [%r120+8];
	mul.f32 	%f141, %f89, %f140;
	st.shared.f32 	[%r120+8], %f141;
	max.f32 	%f691, %f691, %f141;
$L__BB0_102:
	max.f32 	%f75, %f65, %f691;
	setp.eq.f32 	%p62, %f65, 0fFF800000;
	mov.f32 	%f692, 0f00000000;
	@%p62 bra 	$L__BB0_104;
	sub.f32 	%f143, %f65, %f75;
	fma.rn.f32 	%f144, %f143, 0f3BBB989D, 0f3F000000;
	cvt.sat.f32.f32 	%f145, %f144;
	mov.f32 	%f146, 0f4B400001;
	mov.f32 	%f147, 0f437C0000;
	fma.rm.f32 	%f148, %f145, %f147, %f146;
	add.f32 	%f149, %f148, 0fCB40007F;
	neg.f32 	%f150, %f149;
	fma.rn.f32 	%f151, %f143, 0f3FB8AA3B, %f150;
	fma.rn.f32 	%f152, %f143, 0f32A57060, %f151;
	mov.b32 	%r466, %f148;
	shl.b32 	%r467, %r466, 23;
	mov.b32 	%f153, %r467;
	ex2.approx.ftz.f32 	%f154, %f152;
	mul.f32 	%f155, %f154, %f153;
	mul.f32 	%f692, %f66, %f155;
$L__BB0_104:
	setp.lt.s32 	%p63, %r78, 1;
	mov.f32 	%f698, 0f00000000;
	@%p63 bra 	$L__BB0_113;
	setp.lt.s32 	%p64, %r1234, 4;
	mov.f32 	%f698, 0f00000000;
	mov.b32 	%r1255, 0;
	@%p64 bra 	$L__BB0_108;
	mov.f32 	%f698, 0f00000000;
	mov.b32 	%r1253, 0;
$L__BB0_107:
	.pragma "nounroll";
	add.s32 	%r470, %r48, %r1253;
	shl.b32 	%r471, %r470, 2;
	add.s32 	%r472, %r5, %r471;
	ld.shared.v4.f32 	{%f160, %f161, %f162, %f163}, [%r472];
	sub.f32 	%f164, %f160, %f75;
	fma.rn.f32 	%f165, %f164, 0f3BBB989D, 0f3F000000;
	cvt.sat.f32.f32 	%f166, %f165;
	mov.f32 	%f167, 0f4B400001;
	mov.f32 	%f168, 0f437C0000;
	fma.rm.f32 	%f169, %f166, %f168, %f167;
	add.f32 	%f170, %f169, 0fCB40007F;
	neg.f32 	%f171, %f170;
	fma.rn.f32 	%f172, %f164, 0f3FB8AA3B, %f171;
	fma.rn.f32 	%f173, %f164, 0f32A57060, %f172;
	mov.b32 	%r473, %f169;
	shl.b32 	%r474, %r473, 23;
	mov.b32 	%f174, %r474;
	ex2.approx.ftz.f32 	%f175, %f173;
	fma.rn.f32 	%f176, %f175, %f174, %f698;
	sub.f32 	%f177, %f161, %f75;
	fma.rn.f32 	%f178, %f177, 0f3BBB989D, 0f3F000000;
	cvt.sat.f32.f32 	%f179, %f178;
	fma.rm.f32 	%f180, %f179, %f168, %f167;
	add.f32 	%f181, %f180, 0fCB40007F;
	neg.f32 	%f182, %f181;
	fma.rn.f32 	%f183, %f177, 0f3FB8AA3B, %f182;
	fma.rn.f32 	%f184, %f177, 0f32A57060, %f183;
	mov.b32 	%r475, %f180;
	shl.b32 	%r476, %r475, 23;
	mov.b32 	%f185, %r476;
	ex2.approx.ftz.f32 	%f186, %f184;
	fma.rn.f32 	%f187, %f186, %f185, %f176;
	sub.f32 	%f188, %f162, %f75;
	fma.rn.f32 	%f189, %f188, 0f3BBB989D, 0f3F000000;
	cvt.sat.f32.f32 	%f190, %f189;
	fma.rm.f32 	%f191, %f190, %f168, %f167;
	add.f32 	%f192, %f191, 0fCB40007F;
	neg.f32 	%f193, %f192;
	fma.rn.f32 	%f194, %f188, 0f3FB8AA3B, %f193;
	fma.rn.f32 	%f195, %f188, 0f32A57060, %f194;
	mov.b32 	%r477, %f191;
	shl.b32 	%r478, %r477, 23;
	mov.b32 	%f196, %r478;
	ex2.approx.ftz.f32 	%f197, %f195;
	fma.rn.f32 	%f198, %f197, %f196, %f187;
	sub.f32 	%f199, %f163, %f75;
	fma.rn.f32 	%f200, %f199, 0f3BBB989D, 0f3F000000;
	cvt.sat.f32.f32 	%f201, %f200;
	fma.rm.f32 	%f202, %f201, %f168, %f167;
	add.f32 	%f203, %f202, 0fCB40007F;
	neg.f32 	%f204, %f203;
	fma.rn.f32 	%f205, %f199, 0f3FB8AA3B, %f204;
	fma.rn.f32 	%f206, %f199, 0f32A57060, %f205;
	mov.b32 	%r479, %f202;
	shl.b32 	%r480, %r479, 23;
	mov.b32 	%f207, %r480;
	ex2.approx.ftz.f32 	%f208, %f206;
	fma.rn.f32 	%f698, %f208, %f207, %f198;
	add.s32 	%r1253, %r1253, 4;
	and.b32  	%r1255, %r71, 28;
	setp.ne.s32 	%p65, %r1253, %r1255;
	@%p65 bra 	$L__BB0_107;
$L__BB0_108:
	setp.eq.s32 	%p66, %r72, 0;
	@%p66 bra 	$L__BB0_113;
	setp.eq.s32 	%p67, %r72, 1;
	@%p67 bra 	$L__BB0_111;
	add.s32 	%r481, %r48, %r1255;
	shl.b32 	%r482, %r481, 2;
	add.s32 	%r483, %r5, %r482;
	ld.shared.f32 	%f210, [%r483];
	sub.f32 	%f211, %f210, %f75;
	fma.rn.f32 	%f212, %f211, 0f3BBB989D, 0f3F000000;
	cvt.sat.f32.f32 	%f213, %f212;
	mov.f32 	%f214, 0f4B400001;
	mov.f32 	%f215, 0f437C0000;
	fma.rm.f32 	%f216, %f213, %f215, %f214;
	add.f32 	%f217, %f216, 0fCB40007F;
	neg.f32 	%f218, %f217;
	fma.rn.f32 	%f219, %f211, 0f3FB8AA3B, %f218;
	fma.rn.f32 	%f220, %f211, 0f32A57060, %f219;
	mov.b32 	%r484, %f216;
	shl.b32 	%r485, %r484, 23;
	mov.b32 	%f221, %r485;
	ex2.approx.ftz.f32 	%f222, %f220;
	fma.rn.f32 	%f223, %f222, %f221, %f698;
	ld.shared.f32 	%f224, [%r483+4];
	sub.f32 	%f225, %f224, %f75;
	fma.rn.f32 	%f226, %f225, 0f3BBB989D, 0f3F000000;
	cvt.sat.f32.f32 	%f227, %f226;
	fma.rm.f32 	%f228, %f227, %f215, %f214;
	add.f32 	%f229, %f228, 0fCB40007F;
	neg.f32 	%f230, %f229;
	fma.rn.f32 	%f231, %f225, 0f3FB8AA3B, %f230;
	fma.rn.f32 	%f232, %f225, 0f32A57060, %f231;
	mov.b32 	%r486, %f228;
	shl.b32 	%r487, %r486, 23;
	mov.b32 	%f233, %r487;
	ex2.approx.ftz.f32 	%f234, %f232;
	fma.rn.f32 	%f698, %f234, %f233, %f223;
	add.s32 	%r1255, %r1255, 2;
$L__BB0_111:
	and.b32  	%r488, %r71, 1;
	setp.eq.b32 	%p68, %r488, 1;
	not.pred 	%p69, %p68;
	@%p69 bra 	$L__BB0_113;
	add.s32 	%r489, %r48, %r1255;
	shl.b32 	%r490, %r489, 2;
	add.s32 	%r491, %r5, %r490;
	ld.shared.f32 	%f235, [%r491];
	sub.f32 	%f236, %f235, %f75;
	fma.rn.f32 	%f237, %f236, 0f3BBB989D, 0f3F000000;
	cvt.sat.f32.f32 	%f238, %f237;
	mov.f32 	%f239, 0f4B400001;
	mov.f32 	%f240, 0f437C0000;
	fma.rm.f32 	%f241, %f238, %f240, %f239;
	add.f32 	%f242, %f241, 0fCB40007F;
	neg.f32 	%f243, %f242;
	fma.rn.f32 	%f244, %f236, 0f3FB8AA3B, %f243;
	fma.rn.f32 	%f245, %f236, 0f32A57060, %f244;
	mov.b32 	%r492, %f241;
	shl.b32 	%r493, %r492, 23;
	mov.b32 	%f246, %r493;
	ex2.approx.ftz.f32 	%f247, %f245;
	fma.rn.f32 	%f698, %f247, %f246, %f698;
$L__BB0_113:
	add.f32 	%f248, %f692, %f698;
	setp.gt.f32 	%p70, %f248, 0f00000000;
	setp.gt.f32 	%p71, %f66, 0f00000000;
	div.rn.f32 	%f249, %f692, %f248;
	selp.f32 	%f250, %f249, 0f00000000, %p71;
	selp.f32 	%f251, %f250, 0f00000000, %p70;
	st.shared.f32 	[%r6+1024], %f75;
	st.shared.f32 	[%r6+1088], %f248;
	st.shared.f32 	[%r6+1152], %f251;
	bra.uni 	$L__BB0_115;
$L__BB0_114:
	mov.b32 	%r458, 0;
	st.shared.u32 	[%r6+1152], %r458;
$L__BB0_115:
	add.s32 	%r127, %r1, 32;
	add.s32 	%r128, %r1, 64;
	setp.ge.s32 	%p72, %r1, %r7;
	bar.sync 	0;
	@%p72 bra 	$L__BB0_135;
	setp.eq.s32 	%p73, %r57, 0;
	mov.u32 	%r1256, %r1;
	@%p73 bra 	$L__BB0_125;
	div.s32 	%r129, %r1, %r200;
	add.s32 	%r494, %r2, %r129;
	setp.ge.s32 	%p74, %r494, %r199;
	@%p74 bra 	$L__BB0_119;
	shl.b32 	%r495, %r129, 2;
	add.s32 	%r496, %r5, %r495;
	ld.shared.f32 	%f252, [%r496+1152];
	rem.s32 	%r497, %r1, %r200;
	mad.lo.s32 	%r498, %r129, %r200, %r497;
	shl.b32 	%r499, %r498, 2;
	add.s32 	%r500, %r5, %r499;
	ld.shared.f32 	%f253, [%r500+1728];
	mul.f32 	%f254, %f252, %f253;
	st.shared.f32 	[%r500+1728], %f254;
$L__BB0_119:
	setp.eq.s32 	%p75, %r57, 1;
	mov.u32 	%r1256, %r127;
	@%p75 bra 	$L__BB0_125;
	div.s32 	%r130, %r127, %r200;
	add.s32 	%r501, %r2, %r130;
	setp.ge.s32 	%p76, %r501, %r199;
	@%p76 bra 	$L__BB0_122;
	shl.b32 	%r502, %r130, 2;
	add.s32 	%r503, %r5, %r502;
	ld.shared.f32 	%f255, [%r503+1152];
	rem.s32 	%r504, %r127, %r200;
	mad.lo.s32 	%r505, %r130, %r200, %r504;
	shl.b32 	%r506, %r505, 2;
	add.s32 	%r507, %r5, %r506;
	ld.shared.f32 	%f256, [%r507+1728];
	mul.f32 	%f257, %f255, %f256;
	st.shared.f32 	[%r507+1728], %f257;
$L__BB0_122:
	setp.eq.s32 	%p77, %r57, 2;
	mov.u32 	%r1256, %r128;
	@%p77 bra 	$L__BB0_125;
	add.s32 	%r1256, %r1, 96;
	div.s32 	%r132, %r128, %r200;
	add.s32 	%r508, %r2, %r132;
	setp.ge.s32 	%p78, %r508, %r199;
	@%p78 bra 	$L__BB0_125;
	shl.b32 	%r509, %r132, 2;
	add.s32 	%r510, %r5, %r509;
	ld.shared.f32 	%f258, [%r510+1152];
	rem.s32 	%r511, %r128, %r200;
	mad.lo.s32 	%r512, %r132, %r200, %r511;
	shl.b32 	%r513, %r512, 2;
	add.s32 	%r514, %r5, %r513;
	ld.shared.f32 	%f259, [%r514+1728];
	mul.f32 	%f260, %f258, %f259;
	st.shared.f32 	[%r514+1728], %f260;
$L__BB0_125:
	setp.lt.u32 	%p79, %r51, 96;
	@%p79 bra 	$L__BB0_135;
$L__BB0_126:
	div.s32 	%r135, %r1256, %r200;
	add.s32 	%r515, %r2, %r135;
	setp.ge.s32 	%p80, %r515, %r199;
	@%p80 bra 	$L__BB0_128;
	shl.b32 	%r516, %r135, 2;
	add.s32 	%r517, %r5, %r516;
	ld.shared.f32 	%f261, [%r517+1152];
	rem.s32 	%r518, %r1256, %r200;
	mad.lo.s32 	%r519, %r135, %r200, %r518;
	shl.b32 	%r520, %r519, 2;
	add.s32 	%r521, %r5, %r520;
	ld.shared.f32 	%f262, [%r521+1728];
	mul.f32 	%f263, %f261, %f262;
	st.shared.f32 	[%r521+1728], %f263;
$L__BB0_128:
	add.s32 	%r136, %r1256, 32;
	div.s32 	%r137, %r136, %r200;
	add.s32 	%r522, %r2, %r137;
	setp.ge.s32 	%p81, %r522, %r199;
	@%p81 bra 	$L__BB0_130;
	shl.b32 	%r523, %r137, 2;
	add.s32 	%r524, %r5, %r523;
	ld.shared.f32 	%f264, [%r524+1152];
	rem.s32 	%r525, %r136, %r200;
	mad.lo.s32 	%r526, %r137, %r200, %r525;
	shl.b32 	%r527, %r526, 2;
	add.s32 	%r528, %r5, %r527;
	ld.shared.f32 	%f265, [%r528+1728];
	mul.f32 	%f266, %f264, %f265;
	st.shared.f32 	[%r528+1728], %f266;
$L__BB0_130:
	add.s32 	%r138, %r1256, 64;
	div.s32 	%r139, %r138, %r200;
	add.s32 	%r529, %r2, %r139;
	setp.ge.s32 	%p82, %r529, %r199;
	@%p82 bra 	$L__BB0_132;
	shl.b32 	%r530, %r139, 2;
	add.s32 	%r531, %r5, %r530;
	ld.shared.f32 	%f267, [%r531+1152];
	rem.s32 	%r532, %r138, %r200;
	mad.lo.s32 	%r533, %r139, %r200, %r532;
	shl.b32 	%r534, %r533, 2;
	add.s32 	%r535, %r5, %r534;
	ld.shared.f32 	%f268, [%r535+1728];
	mul.f32 	%f269, %f267, %f268;
	st.shared.f32 	[%r535+1728], %f269;
$L__BB0_132:
	add.s32 	%r140, %r1256, 96;
	div.s32 	%r141, %r140, %r200;
	add.s32 	%r536, %r2, %r141;
	setp.ge.s32 	%p83, %r536, %r199;
	@%p83 bra 	$L__BB0_134;
	shl.b32 	%r537, %r141, 2;
	add.s32 	%r538, %r5, %r537;
	ld.shared.f32 	%f270, [%r538+1152];
	rem.s32 	%r539, %r140, %r200;
	mad.lo.s32 	%r540, %r141, %r200, %r539;
	shl.b32 	%r541, %r540, 2;
	add.s32 	%r542, %r5, %r541;
	ld.shared.f32 	%f271, [%r542+1728];
	mul.f32 	%f272, %f270, %f271;
	st.shared.f32 	[%r542+1728], %f272;
$L__BB0_134:
	add.s32 	%r1256, %r1256, 128;
	setp.lt.s32 	%p84, %r1256, %r7;
	@%p84 bra 	$L__BB0_126;
$L__BB0_135:
	setp.gt.u32 	%p85, %r1, 15;
	bar.sync 	0;
	@%p85 bra 	$L__BB0_160;
	add.s32 	%r543, %r2, %r1;
	setp.lt.s32 	%p86, %r543, %r199;
	@%p86 bra 	$L__BB0_138;
	mov.f32 	%f273, 0f00000000;
	// begin inline asm
	{  cvt.rn.f16.f32 %rs20, %f273;}

	// end inline asm
	mov.b32 	%r544, {%rs20, %rs20};
	st.shared.v4.b32 	[%r58+1216], {%r544, %r544, %r544, %r544};
	st.shared.v4.b32 	[%r58+1232], {%r544, %r544, %r544, %r544};
	bra.uni 	$L__BB0_160;
$L__BB0_138:
	ld.shared.f32 	%f87, [%r6+1024];
	ld.shared.f32 	%f274, [%r6+1088];
	setp.gt.f32 	%p87, %f274, 0f00000000;
	rcp.rn.f32 	%f275, %f274;
	selp.f32 	%f88, %f275, 0f00000000, %p87;
	setp.lt.s32 	%p88, %r78, 1;
	@%p88 bra 	$L__BB0_146;
	setp.lt.s32 	%p89, %r1234, 4;
	mov.b32 	%r1258, 0;
	@%p89 bra 	$L__BB0_142;
	and.b32  	%r1258, %r71, 28;
	mov.b32 	%r1259, 0;
$L__BB0_141:
	add.s32 	%r547, %r1259, %r48;
	shl.b32 	%r548, %r547, 2;
	add.s32 	%r549, %r5, %r548;
	ld.shared.f32 	%f280, [%r549];
	sub.f32 	%f281, %f280, %f87;
	fma.rn.f32 	%f282, %f281, 0f3BBB989D, 0f3F000000;
	cvt.sat.f32.f32 	%f283, %f282;
	mov.f32 	%f284, 0f4B400001;
	mov.f32 	%f285, 0f437C0000;
	fma.rm.f32 	%f286, %f283, %f285, %f284;
	add.f32 	%f287, %f286, 0fCB40007F;
	neg.f32 	%f288, %f287;
	fma.rn.f32 	%f289, %f281, 0f3FB8AA3B, %f288;
	fma.rn.f32 	%f290, %f281, 0f32A57060, %f289;
	mov.b32 	%r550, %f286;
	shl.b32 	%r551, %r550, 23;
	mov.b32 	%f291, %r551;
	ex2.approx.ftz.f32 	%f292, %f290;
	mul.f32 	%f293, %f292, %f291;
	mul.f32 	%f276, %f88, %f293;
	// begin inline asm
	{  cvt.rn.f16.f32 %rs21, %f276;}

	// end inline asm
	shl.b32 	%r552, %r547, 1;
	sub.s32 	%r553, %r549, %r552;
	st.shared.u16 	[%r553+1216], %rs21;
	ld.shared.f32 	%f294, [%r549+4];
	sub.f32 	%f295, %f294, %f87;
	fma.rn.f32 	%f296, %f295, 0f3BBB989D, 0f3F000000;
	cvt.sat.f32.f32 	%f297, %f296;
	fma.rm.f32 	%f298, %f297, %f285, %f284;
	add.f32 	%f299, %f298, 0fCB40007F;
	neg.f32 	%f300, %f299;
	fma.rn.f32 	%f301, %f295, 0f3FB8AA3B, %f300;
	fma.rn.f32 	%f302, %f295, 0f32A57060, %f301;
	mov.b32 	%r554, %f298;
	shl.b32 	%r555, %r554, 23;
	mov.b32 	%f303, %r555;
	ex2.approx.ftz.f32 	%f304, %f302;
	mul.f32 	%f305, %f304, %f303;
	mul.f32 	%f277, %f88, %f305;
	// begin inline asm
	{  cvt.rn.f16.f32 %rs22, %f277;}

	// end inline asm
	st.shared.u16 	[%r553+1218], %rs22;
	ld.shared.f32 	%f306, [%r549+8];
	sub.f32 	%f307, %f306, %f87;
	fma.rn.f32 	%f308, %f307, 0f3BBB989D, 0f3F000000;
	cvt.sat.f32.f32 	%f309, %f308;
	fma.rm.f32 	%f310, %f309, %f285, %f284;
	add.f32 	%f311, %f310, 0fCB40007F;
	neg.f32 	%f312, %f311;
	fma.rn.f32 	%f313, %f307, 0f3FB8AA3B, %f312;
	fma.rn.f32 	%f314, %f307, 0f32A57060, %f313;
	mov.b32 	%r556, %f310;
	shl.b32 	%r557, %r556, 23;
	mov.b32 	%f315, %r557;
	ex2.approx.ftz.f32 	%f316, %f314;
	mul.f32 	%f317, %f316, %f315;
	mul.f32 	%f278, %f88, %f317;
	// begin inline asm
	{  cvt.rn.f16.f32 %rs23, %f278;}

	// end inline asm
	st.shared.u16 	[%r553+1220], %rs23;
	ld.shared.f32 	%f318, [%r549+12];
	sub.f32 	%f319, %f318, %f87;
	fma.rn.f32 	%f320, %f319, 0f3BBB989D, 0f3F000000;
	cvt.sat.f32.f32 	%f321, %f320;
	fma.rm.f32 	%f322, %f321, %f285, %f284;
	add.f32 	%f323, %f322, 0fCB40007F;
	neg.f32 	%f324, %f323;
	fma.rn.f32 	%f325, %f319, 0f3FB8AA3B, %f324;
	fma.rn.f32 	%f326, %f319, 0f32A57060, %f325;
	mov.b32 	%r558, %f322;
	shl.b32 	%r559, %r558, 23;
	mov.b32 	%f327, %r559;
	ex2.approx.ftz.f32 	%f328, %f326;
	mul.f32 	%f329, %f328, %f327;
	mul.f32 	%f279, %f88, %f329;
	// begin inline asm
	{  cvt.rn.f16.f32 %rs24, %f279;}

	// end inline asm
	st.shared.u16 	[%r553+1222], %rs24;
	add.s32 	%r1259, %r1259, 4;
	setp.eq.s32 	%p90, %r1259, %r1258;
	@%p90 bra 	$L__BB0_142;
	bra.uni 	$L__BB0_141;
$L__BB0_142:
	setp.eq.s32 	%p91, %r72, 0;
	@%p91 bra 	$L__BB0_146;
	add.s32 	%r560, %r1258, %r48;
	shl.b32 	%r561, %r560, 2;
	add.s32 	%r145, %r5, %r561;
	ld.shared.f32 	%f331, [%r145];
	sub.f32 	%f332, %f331, %f87;
	fma.rn.f32 	%f333, %f332, 0f3BBB989D, 0f3F000000;
	cvt.sat.f32.f32 	%f334, %f333;
	mov.f32 	%f335, 0f4B400001;
	mov.f32 	%f336, 0f437C0000;
	fma.rm.f32 	%f337, %f334, %f336, %f335;
	add.f32 	%f338, %f337, 0fCB40007F;
	neg.f32 	%f339, %f338;
	fma.rn.f32 	%f340, %f332, 0f3FB8AA3B, %f339;
	fma.rn.f32 	%f341, %f332, 0f32A57060, %f340;
	mov.b32 	%r562, %f337;
	shl.b32 	%r563, %r562, 23;
	mov.b32 	%f342, %r563;
	ex2.approx.ftz.f32 	%f343, %f341;
	mul.f32 	%f344, %f343, %f342;
	mul.f32 	%f330, %f88, %f344;
	// begin inline asm
	{  cvt.rn.f16.f32 %rs25, %f330;}

	// end inline asm
	shl.b32 	%r564, %r560, 1;
	sub.s32 	%r146, %r145, %r564;
	st.shared.u16 	[%r146+1216], %rs25;
	setp.eq.s32 	%p92, %r72, 1;
	@%p92 bra 	$L__BB0_146;
	ld.shared.f32 	%f346, [%r145+4];
	sub.f32 	%f347, %f346, %f87;
	fma.rn.f32 	%f348, %f347, 0f3BBB989D, 0f3F000000;
	cvt.sat.f32.f32 	%f349, %f348;
	mov.f32 	%f350, 0f4B400001;
	mov.f32 	%f351, 0f437C0000;
	fma.rm.f32 	%f352, %f349, %f351, %f350;
	add.f32 	%f353, %f352, 0fCB40007F;
	neg.f32 	%f354, %f353;
	fma.rn.f32 	%f355, %f347, 0f3FB8AA3B, %f354;
	fma.rn.f32 	%f356, %f347, 0f32A57060, %f355;
	mov.b32 	%r565, %f352;
	shl.b32 	%r566, %r565, 23;
	mov.b32 	%f357, %r566;
	ex2.approx.ftz.f32 	%f358, %f356;
	mul.f32 	%f359, %f358, %f357;
	mul.f32 	%f345, %f88, %f359;
	// begin inline asm
	{  cvt.rn.f16.f32 %rs26, %f345;}

	// end inline asm
	st.shared.u16 	[%r146+1218], %rs26;
	setp.eq.s32 	%p93, %r72, 2;
	@%p93 bra 	$L__BB0_146;
	ld.shared.f32 	%f361, [%r145+8];
	sub.f32 	%f362, %f361, %f87;
	fma.rn.f32 	%f363, %f362, 0f3BBB989D, 0f3F000000;
	cvt.sat.f32.f32 	%f364, %f363;
	mov.f32 	%f365, 0f4B400001;
	mov.f32 	%f366, 0f437C0000;
	fma.rm.f32 	%f367, %f364, %f366, %f365;
	add.f32 	%f368, %f367, 0fCB40007F;
	neg.f32 	%f369, %f368;
	fma.rn.f32 	%f370, %f362, 0f3FB8AA3B, %f369;
	fma.rn.f32 	%f371, %f362, 0f32A57060, %f370;
	mov.b32 	%r567, %f367;
	shl.b32 	%r568, %r567, 23;
	mov.b32 	%f372, %r568;
	ex2.approx.ftz.f32 	%f373, %f371;
	mul.f32 	%f374, %f373, %f372;
	mul.f32 	%f360, %f88, %f374;
	// begin inline asm
	{  cvt.rn.f16.f32 %rs27, %f360;}

	// end inline asm
	st.shared.u16 	[%r146+1220], %rs27;
$L__BB0_146:
	setp.gt.s32 	%p94, %r78, 15;
	@%p94 bra 	$L__BB0_160;
	sub.s32 	%r147, 16, %r69;
	mov.f32 	%f375, 0f00000000;
	// begin inline asm
	{  cvt.rn.f16.f32 %rs28, %f375;}

	// end inline asm
	add.s32 	%r569, %r69, -1;
	setp.lt.u32 	%p95, %r569, 15;
	@%p95 bra 	$L__BB0_150;
	and.b32  	%r148, %r147, -16;
	mov.b32 	%r1261, 0;
$L__BB0_149:
	.pragma "nounroll";
	shl.b32 	%r571, %r1262, 1;
	add.s32 	%r572, %r58, %r571;
	st.shared.u16 	[%r572+1216], %rs28;
	st.shared.u16 	[%r572+1218], %rs28;
	st.shared.u16 	[%r572+1220], %rs28;
	st.shared.u16 	[%r572+1222], %rs28;
	st.shared.u16 	[%r572+1224], %rs28;
	st.shared.u16 	[%r572+1226], %rs28;
	st.shared.u16 	[%r572+1228], %rs28;
	st.shared.u16 	[%r572+1230], %rs28;
	st.shared.u16 	[%r572+1232], %rs28;
	st.shared.u16 	[%r572+1234], %rs28;
	st.shared.u16 	[%r572+1236], %rs28;
	st.shared.u16 	[%r572+1238], %rs28;
	st.shared.u16 	[%r572+1240], %rs28;
	st.shared.u16 	[%r572+1242], %rs28;
	st.shared.u16 	[%r572+1244], %rs28;
	st.shared.u16 	[%r572+1246], %rs28;
	add.s32 	%r1262, %r1262, 16;
	add.s32 	%r1261, %r1261, 16;
	setp.ne.s32 	%p96, %r1261, %r148;
	@%p96 bra 	$L__BB0_149;
$L__BB0_150:
	and.b32  	%r573, %r147, 15;
	setp.eq.s32 	%p97, %r573, 0;
	@%p97 bra 	$L__BB0_160;
	and.b32  	%r574, %r70, 15;
	add.s32 	%r575, %r574, -1;
	setp.lt.u32 	%p98, %r575, 7;
	@%p98 bra 	$L__BB0_153;
	shl.b32 	%r576, %r1262, 1;
	add.s32 	%r577, %r58, %r576;
	st.shared.u16 	[%r577+1216], %rs28;
	st.shared.u16 	[%r577+1218], %rs28;
	st.shared.u16 	[%r577+1220], %rs28;
	st.shared.u16 	[%r577+1222], %rs28;
	st.shared.u16 	[%r577+1224], %rs28;
	st.shared.u16 	[%r577+1226], %rs28;
	st.shared.u16 	[%r577+1228], %rs28;
	st.shared.u16 	[%r577+1230], %rs28;
	add.s32 	%r1262, %r1262, 8;
$L__BB0_153:
	and.b32  	%r158, %r70, 7;
	setp.eq.s32 	%p99, %r158, 0;
	@%p99 bra 	$L__BB0_160;
	and.b32  	%r159, %r70, 3;
	setp.lt.u32 	%p100, %r158, 4;
	@%p100 bra 	$L__BB0_156;
	shl.b32 	%r578, %r1262, 1;
	add.s32 	%r579, %r58, %r578;
	st.shared.u16 	[%r579+1216], %rs28;
	st.shared.u16 	[%r579+1218], %rs28;
	st.shared.u16 	[%r579+1220], %rs28;
	st.shared.u16 	[%r579+1222], %rs28;
	add.s32 	%r1262, %r1262, 4;
$L__BB0_156:
	setp.eq.s32 	%p101, %r159, 0;
	@%p101 bra 	$L__BB0_160;
	shl.b32 	%r580, %r1262, 1;
	add.s32 	%r162, %r58, %r580;
	st.shared.u16 	[%r162+1216], %rs28;
	setp.eq.s32 	%p102, %r159, 1;
	@%p102 bra 	$L__BB0_160;
	st.shared.u16 	[%r162+1218], %rs28;
	setp.eq.s32 	%p103, %r159, 2;
	@%p103 bra 	$L__BB0_160;
	st.shared.u16 	[%r162+1220], %rs28;
$L__BB0_160:
	setp.ge.s32 	%p104, %r1, %r7;
	bar.sync 	0;
	@%p104 bra 	$L__BB0_174;
	setp.lt.u32 	%p105, %r51, 480;
	mov.u32 	%r1267, %r1;
	@%p105 bra 	$L__BB0_164;
	mov.b32 	%r1266, 0;
	mov.u32 	%r1267, %r1;
$L__BB0_163:
	.pragma "nounroll";
	shl.b32 	%r582, %r1267, 2;
	add.s32 	%r583, %r47, %r582;
	mov.b32 	%r584, 0;
	st.shared.u32 	[%r583+1728], %r584;
	st.shared.u32 	[%r583+1856], %r584;
	st.shared.u32 	[%r583+1984], %r584;
	st.shared.u32 	[%r583+2112], %r584;
	st.shared.u32 	[%r583+2240], %r584;
	st.shared.u32 	[%r583+2368], %r584;
	st.shared.u32 	[%r583+2496], %r584;
	st.shared.u32 	[%r583+2624], %r584;
	st.shared.u32 	[%r583+2752], %r584;
	st.shared.u32 	[%r583+2880], %r584;
	st.shared.u32 	[%r583+3008], %r584;
	st.shared.u32 	[%r583+3136], %r584;
	st.shared.u32 	[%r583+3264], %r584;
	st.shared.u32 	[%r583+3392], %r584;
	st.shared.u32 	[%r583+3520], %r584;
	st.shared.u32 	[%r583+3648], %r584;
	add.s32 	%r1267, %r1267, 512;
	add.s32 	%r1266, %r1266, 16;
	shr.u32 	%r585, %r51, 5;
	add.s32 	%r586, %r585, 1;
	and.b32  	%r587, %r586, 268435440;
	setp.ne.s32 	%p106, %r1266, %r587;
	@%p106 bra 	$L__BB0_163;
$L__BB0_164:
	setp.eq.s32 	%p107, %r52, 0;
	@%p107 bra 	$L__BB0_174;
	add.s32 	%r588, %r52, -1;
	setp.lt.u32 	%p108, %r588, 7;
	@%p108 bra 	$L__BB0_167;
	shl.b32 	%r589, %r1267, 2;
	add.s32 	%r590, %r47, %r589;
	mov.b32 	%r591, 0;
	st.shared.u32 	[%r590+1728], %r591;
	st.shared.u32 	[%r590+1856], %r591;
	st.shared.u32 	[%r590+1984], %r591;
	st.shared.u32 	[%r590+2112], %r591;
	st.shared.u32 	[%r590+2240], %r591;
	st.shared.u32 	[%r590+2368], %r591;
	st.shared.u32 	[%r590+2496], %r591;
	st.shared.u32 	[%r590+2624], %r591;
	add.s32 	%r1267, %r1267, 256;
$L__BB0_167:
	setp.eq.s32 	%p109, %r53, 0;
	@%p109 bra 	$L__BB0_174;
	add.s32 	%r592, %r53, -1;
	setp.lt.u32 	%p110, %r592, 3;
	@%p110 bra 	$L__BB0_170;
	shl.b32 	%r593, %r1267, 2;
	add.s32 	%r594, %r47, %r593;
	mov.b32 	%r595, 0;
	st.shared.u32 	[%r594+1728], %r595;
	st.shared.u32 	[%r594+1856], %r595;
	st.shared.u32 	[%r594+1984], %r595;
	st.shared.u32 	[%r594+2112], %r595;
	add.s32 	%r1267, %r1267, 128;
$L__BB0_170:
	setp.eq.s32 	%p111, %r57, 0;
	@%p111 bra 	$L__BB0_174;
	setp.eq.s32 	%p112, %r57, 1;
	shl.b32 	%r596, %r1267, 2;
	add.s32 	%r172, %r47, %r596;
	mov.b32 	%r597, 0;
	st.shared.u32 	[%r172+1728], %r597;
	@%p112 bra 	$L__BB0_174;
	setp.eq.s32 	%p113, %r57, 2;
	mov.b32 	%r598, 0;
	st.shared.u32 	[%r172+1856], %r598;
	@%p113 bra 	$L__BB0_174;
	mov.b32 	%r599, 0;
	st.shared.u32 	[%r172+1984], %r599;
$L__BB0_174:
	setp.lt.s32 	%p114, %r200, 1;
	bar.sync 	0;
	@%p114 bra 	$L__BB0_188;
	setp.lt.u32 	%p115, %r50, 240;
	mov.b32 	%r1272, 0;
	@%p115 bra 	$L__BB0_178;
	mov.b32 	%r1272, 0;
	mov.u32 	%r1271, %r1272;
$L__BB0_177:
	.pragma "nounroll";
	shl.b32 	%r602, %r1272, 1;
	add.s32 	%r603, %r4, %r602;
	shl.b32 	%r604, %r1272, 2;
	add.s32 	%r605, %r47, %r604;
	add.s32 	%r606, %r605, 1728;
	mov.b32 	%r607, 16;
	wmma.load.a.sync.aligned.row.m16n16k16.shared.f16 	{%r608, %r609, %r610, %r611, %r612, %r613, %r614, %r615}, [%r46], %r607;
	wmma.load.b.sync.aligned.row.m16n16k16.shared.f16 	{%r616, %r617, %r618, %r619, %r620, %r621, %r622, %r623}, [%r603], %r200;
	mov.f32 	%f376, 0f00000000;
	wmma.mma.sync.aligned.row.row.m16n16k16.f32.f32 {%f377, %f378, %f379, %f380, %f381, %f382, %f383, %f384}, {%r608, %r609, %r610, %r611, %r612, %r613, %r614, %r615}, {%r616, %r617, %r618, %r619, %r620, %r621, %r622, %r623}, {%f376, %f376, %f376, %f376, %f376, %f376, %f376, %f376};
	wmma.store.d.sync.aligned.row.m16n16k16.shared.f32 	[%r606], {%f377, %f378, %f379, %f380, %f381, %f382, %f383, %f384}, %r200;
	add.s32 	%r624, %r603, 32;
	add.s32 	%r625, %r605, 1792;
	wmma.load.a.sync.aligned.row.m16n16k16.shared.f16 	{%r626, %r627, %r628, %r629, %r630, %r631, %r632, %r633}, [%r46], %r607;
	wmma.load.b.sync.aligned.row.m16n16k16.shared.f16 	{%r634, %r635, %r636, %r637, %r638, %r639, %r640, %r641}, [%r624], %r200;
	wmma.mma.sync.aligned.row.row.m16n16k16.f32.f32 {%f385, %f386, %f387, %f388, %f389, %f390, %f391, %f392}, {%r626, %r627, %r628, %r629, %r630, %r631, %r632, %r633}, {%r634, %r635, %r636, %r637, %r638, %r639, %r640, %r641}, {%f376, %f376, %f376, %f376, %f376, %f376, %f376, %f376};
	wmma.store.d.sync.aligned.row.m16n16k16.shared.f32 	[%r625], {%f385, %f386, %f387, %f388, %f389, %f390, %f391, %f392}, %r200;
	add.s32 	%r642, %r603, 64;
	add.s32 	%r643, %r605, 1856;
	wmma.load.a.sync.aligned.row.m16n16k16.shared.f16 	{%r644, %r645, %r646, %r647, %r648, %r649, %r650, %r651}, [%r46], %r607;
	wmma.load.b.sync.aligned.row.m16n16k16.shared.f16 	{%r652, %r653, %r654, %r655, %r656, %r657, %r658, %r659}, [%r642], %r200;
	wmma.mma.sync.aligned.row.row.m16n16k16.f32.f32 {%f393, %f394, %f395, %f396, %f397, %f398, %f399, %f400}, {%r644, %r645, %r646, %r647, %r648, %r649, %r650, %r651}, {%r652, %r653, %r654, %r655, %r656, %r657, %r658, %r659}, {%f376, %f376, %f376, %f376, %f376, %f376, %f376, %f376};
	wmma.store.d.sync.aligned.row.m16n16k16.shared.f32 	[%r643], {%f393, %f394, %f395, %f396, %f397, %f398, %f399, %f400}, %r200;
	add.s32 	%r660, %r603, 96;
	add.s32 	%r661, %r605, 1920;
	wmma.load.a.sync.aligned.row.m16n16k16.shared.f16 	{%r662, %r663, %r664, %r665, %r666, %r667, %r668, %r669}, [%r46], %r607;
	wmma.load.b.sync.aligned.row.m16n16k16.shared.f16 	{%r670, %r671, %r672, %r673, %r674, %r675, %r676, %r677}, [%r660], %r200;
	wmma.mma.sync.aligned.row.row.m16n16k16.f32.f32 {%f401, %f402, %f403, %f404, %f405, %f406, %f407, %f408}, {%r662, %r663, %r664, %r665, %r666, %r667, %r668, %r669}, {%r670, %r671, %r672, %r673, %r674, %r675, %r676, %r677}, {%f376, %f376, %f376, %f376, %f376, %f376, %f376, %f376};
	wmma.store.d.sync.aligned.row.m16n16k16.shared.f32 	[%r661], {%f401, %f402, %f403, %f404, %f405, %f406, %f407, %f408}, %r200;
	add.s32 	%r678, %r603, 128;
	add.s32 	%r679, %r605, 1984;
	wmma.load.a.sync.aligned.row.m16n16k16.shared.f16 	{%r680, %r681, %r682, %r683, %r684, %r685, %r686, %r687}, [%r46], %r607;
	wmma.load.b.sync.aligned.row.m16n16k16.shared.f16 	{%r688, %r689, %r690, %r691, %r692, %r693, %r694, %r695}, [%r678], %r200;
	wmma.mma.sync.aligned.row.row.m16n16k16.f32.f32 {%f409, %f410, %f411, %f412, %f413, %f414, %f415, %f416}, {%r680, %r681, %r682, %r683, %r684, %r685, %r686, %r687}, {%r688, %r689, %r690, %r691, %r692, %r693, %r694, %r695}, {%f376, %f376, %f376, %f376, %f376, %f376, %f376, %f376};
	wmma.store.d.sync.aligned.row.m16n16k16.shared.f32 	[%r679], {%f409, %f410, %f411, %f412, %f413, %f414, %f415, %f416}, %r200;
	add.s32 	%r696, %r603, 160;
	add.s32 	%r697, %r605, 2048;
	wmma.load.a.sync.aligned.row.m16n16k16.shared.f16 	{%r698, %r699, %r700, %r701, %r702, %r703, %r704, %r705}, [%r46], %r607;
	wmma.load.b.sync.aligned.row.m16n16k16.shared.f16 	{%r706, %r707, %r708, %r709, %r710, %r711, %r712, %r713}, [%r696], %r200;
	wmma.mma.sync.aligned.row.row.m16n16k16.f32.f32 {%f417, %f418, %f419, %f420, %f421, %f422, %f423, %f424}, {%r698, %r699, %r700, %r701, %r702, %r703, %r704, %r705}, {%r706, %r707, %r708, %r709, %r710, %r711, %r712, %r713}, {%f376, %f376, %f376, %f376, %f376, %f376, %f376, %f376};
	wmma.store.d.sync.aligned.row.m16n16k16.shared.f32 	[%r697], {%f417, %f418, %f419, %f420, %f421, %f422, %f423, %f424}, %r200;
	add.s32 	%r714, %r603, 192;
	add.s32 	%r715, %r605, 2112;
	wmma.load.a.sync.aligned.row.m16n16k16.shared.f16 	{%r716, %r717, %r718, %r719, %r720, %r721, %r722, %r723}, [%r46], %r607;
	wmma.load.b.sync.aligned.row.m16n16k16.shared.f16 	{%r724, %r725, %r726, %r727, %r728, %r729, %r730, %r731}, [%r714], %r200;
	wmma.mma.sync.aligned.row.row.m16n16k16.f32.f32 {%f425, %f426, %f427, %f428, %f429, %f430, %f431, %f432}, {%r716, %r717, %r718, %r719, %r720, %r721, %r722, %r723}, {%r724, %r725, %r726, %r727, %r728, %r729, %r730, %r731}, {%f376, %f376, %f376, %f376, %f376, %f376, %f376, %f376};
	wmma.store.d.sync.aligned.row.m16n16k16.shared.f32 	[%r715], {%f425, %f426, %f427, %f428, %f429, %f430, %f431, %f432}, %r200;
	add.s32 	%r732, %r603, 224;
	add.s32 	%r733, %r605, 2176;
	wmma.load.a.sync.aligned.row.m16n16k16.shared.f16 	{%r734, %r735, %r736, %r737, %r738, %r739, %r740, %r741}, [%r46], %r607;
	wmma.load.b.sync.aligned.row.m16n16k16.shared.f16 	{%r742, %r743, %r744, %r745, %r746, %r747, %r748, %r749}, [%r732], %r200;
	wmma.mma.sync.aligned.row.row.m16n16k16.f32.f32 {%f433, %f434, %f435, %f436, %f437, %f438, %f439, %f440}, {%r734, %r735, %r736, %r737, %r738, %r739, %r740, %r741}, {%r742, %r743, %r744, %r745, %r746, %r747, %r748, %r749}, {%f376, %f376, %f376, %f376, %f376, %f376, %f376, %f376};
	wmma.store.d.sync.aligned.row.m16n16k16.shared.f32 	[%r733], {%f433, %f434, %f435, %f436, %f437, %f438, %f439, %f440}, %r200;
	add.s32 	%r750, %r603, 256;
	add.s32 	%r751, %r605, 2240;
	wmma.load.a.sync.aligned.row.m16n16k16.shared.f16 	{%r752, %r753, %r754, %r755, %r756, %r757, %r758, %r759}, [%r46], %r607;
	wmma.load.b.sync.aligned.row.m16n16k16.shared.f16 	{%r760, %r761, %r762, %r763, %r764, %r765, %r766, %r767}, [%r750], %r200;
	wmma.mma.sync.aligned.row.row.m16n16k16.f32.f32 {%f441, %f442, %f443, %f444, %f445, %f446, %f447, %f448}, {%r752, %r753, %r754, %r755, %r756, %r757, %r758, %r759}, {%r760, %r761, %r762, %r763, %r764, %r765, %r766, %r767}, {%f376, %f376, %f376, %f376, %f376, %f376, %f376, %f376};
	wmma.store.d.sync.aligned.row.m16n16k16.shared.f32 	[%r751], {%f441, %f442, %f443, %f444, %f445, %f446, %f447, %f448}, %r200;
	add.s32 	%r768, %r603, 288;
	add.s32 	%r769, %r605, 2304;
	wmma.load.a.sync.aligned.row.m16n16k16.shared.f16 	{%r770, %r771, %r772, %r773, %r774, %r775, %r776, %r777}, [%r46], %r607;
	wmma.load.b.sync.aligned.row.m16n16k16.shared.f16 	{%r778, %r779, %r780, %r781, %r782, %r783, %r784, %r785}, [%r768], %r200;
	wmma.mma.sync.aligned.row.row.m16n16k16.f32.f32 {%f449, %f450, %f451, %f452, %f453, %f454, %f455, %f456}, {%r770, %r771, %r772, %r773, %r774, %r775, %r776, %r777}, {%r778, %r779, %r780, %r781, %r782, %r783, %r784, %r785}, {%f376, %f376, %f376, %f376, %f376, %f376, %f376, %f376};
	wmma.store.d.sync.aligned.row.m16n16k16.shared.f32 	[%r769], {%f449, %f450, %f451, %f452, %f453, %f454, %f455, %f456}, %r200;
	add.s32 	%r786, %r603, 320;
	add.s32 	%r787, %r605, 2368;
	wmma.load.a.sync.aligned.row.m16n16k16.shared.f16 	{%r788, %r789, %r790, %r791, %r792, %r793, %r794, %r795}, [%r46], %r607;
	wmma.load.b.sync.aligned.row.m16n16k16.shared.f16 	{%r796, %r797, %r798, %r799, %r800, %r801, %r802, %r803}, [%r786], %r200;
	wmma.mma.sync.aligned.row.row.m16n16k16.f32.f32 {%f457, %f458, %f459, %f460, %f461, %f462, %f463, %f464}, {%r788, %r789, %r790, %r791, %r792, %r793, %r794, %r795}, {%r796, %r797, %r798, %r799, %r800, %r801, %r802, %r803}, {%f376, %f376, %f376, %f376, %f376, %f376, %f376, %f376};
	wmma.store.d.sync.aligned.row.m16n16k16.shared.f32 	[%r787], {%f457, %f458, %f459, %f460, %f461, %f462, %f463, %f464}, %r200;
	add.s32 	%r804, %r603, 352;
	add.s32 	%r805, %r605, 2432;
	wmma.load.a.sync.aligned.row.m16n16k16.shared.f16 	{%r806, %r807, %r808, %r809, %r810, %r811, %r812, %r813}, [%r46], %r607;
	wmma.load.b.sync.aligned.row.m16n16k16.shared.f16 	{%r814, %r815, %r816, %r817, %r818, %r819, %r820, %r821}, [%r804], %r200;
	wmma.mma.sync.aligned.row.row.m16n16k16.f32.f32 {%f465, %f466, %f467, %f468, %f469, %f470, %f471, %f472}, {%r806, %r807, %r808, %r809, %r810, %r811, %r812, %r813}, {%r814, %r815, %r816, %r817, %r818, %r819, %r820, %r821}, {%f376, %f376, %f376, %f376, %f376, %f376, %f376, %f376};
	wmma.store.d.sync.aligned.row.m16n16k16.shared.f32 	[%r805], {%f465, %f466, %f467, %f468, %f469, %f470, %f471, %f472}, %r200;
	add.s32 	%r822, %r603, 384;
	add.s32 	%r823, %r605, 2496;
	wmma.load.a.sync.aligned.row.m16n16k16.shared.f16 	{%r824, %r825, %r826, %r827, %r828, %r829, %r830, %r831}, [%r46], %r607;
	wmma.load.b.sync.aligned.row.m16n16k16.shared.f16 	{%r832, %r833, %r834, %r835, %r836, %r837, %r838, %r839}, [%r822], %r200;
	wmma.mma.sync.aligned.row.row.m16n16k16.f32.f32 {%f473, %f474, %f475, %f476, %f477, %f478, %f479, %f480}, {%r824, %r825, %r826, %r827, %r828, %r829, %r830, %r831}, {%r832, %r833, %r834, %r835, %r836, %r837, %r838, %r839}, {%f376, %f376, %f376, %f376, %f376, %f376, %f376, %f376};
	wmma.store.d.sync.aligned.row.m16n16k16.shared.f32 	[%r823], {%f473, %f474, %f475, %f476, %f477, %f478, %f479, %f480}, %r200;
	add.s32 	%r840, %r603, 416;
	add.s32 	%r841, %r605, 2560;
	wmma.load.a.sync.aligned.row.m16n16k16.shared.f16 	{%r842, %r843, %r844, %r845, %r846, %r847, %r848, %r849}, [%r46], %r607;
	wmma.load.b.sync.aligned.row.m16n16k16.shared.f16 	{%r850, %r851, %r852, %r853, %r854, %r855, %r856, %r857}, [%r840], %r200;
	wmma.mma.sync.aligned.row.row.m16n16k16.f32.f32 {%f481, %f482, %f483, %f484, %f485, %f486, %f487, %f488}, {%r842, %r843, %r844, %r845, %r846, %r847, %r848, %r849}, {%r850, %r851, %r852, %r853, %r854, %r855, %r856, %r857}, {%f376, %f376, %f376, %f376, %f376, %f376, %f376, %f376};
	wmma.store.d.sync.aligned.row.m16n16k16.shared.f32 	[%r841], {%f481, %f482, %f483, %f484, %f485, %f486, %f487, %f488}, %r200;
	add.s32 	%r858, %r603, 448;
	add.s32 	%r859, %r605, 2624;
	wmma.load.a.sync.aligned.row.m16n16k16.shared.f16 	{%r860, %r861, %r862, %r863, %r864, %r865, %r866, %r867}, [%r46], %r607;
	wmma.load.b.sync.aligned.row.m16n16k16.shared.f16 	{%r868, %r869, %r870, %r871, %r872, %r873, %r874, %r875}, [%r858], %r200;
	wmma.mma.sync.aligned.row.row.m16n16k16.f32.f32 {%f489, %f490, %f491, %f492, %f493, %f494, %f495, %f496}, {%r860, %r861, %r862, %r863, %r864, %r865, %r866, %r867}, {%r868, %r869, %r870, %r871, %r872, %r873, %r874, %r875}, {%f376, %f376, %f376, %f376, %f376, %f376, %f376, %f376};
	wmma.store.d.sync.aligned.row.m16n16k16.shared.f32 	[%r859], {%f489, %f490, %f491, %f492, %f493, %f494, %f495, %f496}, %r200;
	add.s32 	%r876, %r603, 480;
	add.s32 	%r877, %r605, 2688;
	wmma.load.a.sync.aligned.row.m16n16k16.shared.f16 	{%r878, %r879, %r880, %r881, %r882, %r883, %r884, %r885}, [%r46], %r607;
	wmma.load.b.sync.aligned.row.m16n16k16.shared.f16 	{%r886, %r887, %r888, %r889, %r890, %r891, %r892, %r893}, [%r876], %r200;
	wmma.mma.sync.aligned.row.row.m16n16k16.f32.f32 {%f497, %f498, %f499, %f500, %f501, %f502, %f503, %f504}, {%r878, %r879, %r880, %r881, %r882, %r883, %r884, %r885}, {%r886, %r887, %r888, %r889, %r890, %r891, %r892, %r893}, {%f376, %f376, %f376, %f376, %f376, %f376, %f376, %f376};
	wmma.store.d.sync.aligned.row.m16n16k16.shared.f32 	[%r877], {%f497, %f498, %f499, %f500, %f501, %f502, %f503, %f504}, %r200;
	add.s32 	%r1272, %r1272, 256;
	add.s32 	%r1271, %r1271, 16;
	shr.u32 	%r894, %r50, 4;
	add.s32 	%r895, %r894, 1;
	and.b32  	%r896, %r895, 536870896;
	setp.ne.s32 	%p116, %r1271, %r896;
	@%p116 bra 	$L__BB0_177;
$L__BB0_178:
	setp.eq.s32 	%p117, %r54, 0;
	@%p117 bra 	$L__BB0_188;
	add.s32 	%r897, %r54, -1;
	setp.lt.u32 	%p118, %r897, 7;
	@%p118 bra 	$L__BB0_181;
	shl.b32 	%r898, %r1272, 1;
	add.s32 	%r899, %r4, %r898;
	shl.b32 	%r900, %r1272, 2;
	add.s32 	%r901, %r47, %r900;
	add.s32 	%r902, %r901, 1728;
	mov.b32 	%r903, 16;
	wmma.load.a.sync.aligned.row.m16n16k16.shared.f16 	{%r904, %r905, %r906, %r907, %r908, %r909, %r910, %r911}, [%r46], %r903;
	wmma.load.b.sync.aligned.row.m16n16k16.shared.f16 	{%r912, %r913, %r914, %r915, %r916, %r917, %r918, %r919}, [%r899], %r200;
	mov.f32 	%f505, 0f00000000;
	wmma.mma.sync.aligned.row.row.m16n16k16.f32.f32 {%f506, %f507, %f508, %f509, %f510, %f511, %f512, %f513}, {%r904, %r905, %r906, %r907, %r908, %r909, %r910, %r911}, {%r912, %r913, %r914, %r915, %r916, %r917, %r918, %r919}, {%f505, %f505, %f505, %f505, %f505, %f505, %f505, %f505};
	wmma.store.d.sync.aligned.row.m16n16k16.shared.f32 	[%r902], {%f506, %f507, %f508, %f509, %f510, %f511, %f512, %f513}, %r200;
	add.s32 	%r920, %r899, 32;
	add.s32 	%r921, %r901, 1792;
	wmma.load.a.sync.aligned.row.m16n16k16.shared.f16 	{%r922, %r923, %r924, %r925, %r926, %r927, %r928, %r929}, [%r46], %r903;
	wmma.load.b.sync.aligned.row.m16n16k16.shared.f16 	{%r930, %r931, %r932, %r933, %r934, %r935, %r936, %r937}, [%r920], %r200;
	wmma.mma.sync.aligned.row.row.m16n16k16.f32.f32 {%f514, %f515, %f516, %f517, %f518, %f519, %f520, %f521}, {%r922, %r923, %r924, %r925, %r926, %r927, %r928, %r929}, {%r930, %r931, %r932, %r933, %r934, %r935, %r936, %r937}, {%f505, %f505, %f505, %f505, %f505, %f505, %f505, %f505};
	wmma.store.d.sync.aligned.row.m16n16k16.shared.f32 	[%r921], {%f514, %f515, %f516, %f517, %f518, %f519, %f520, %f521}, %r200;
	add.s32 	%r938, %r899, 64;
	add.s32 	%r939, %r901, 1856;
	wmma.load.a.sync.aligned.row.m16n16k16.shared.f16 	{%r940, %r941, %r942, %r943, %r944, %r945, %r946, %r947}, [%r46], %r903;
	wmma.load.b.sync.aligned.row.m16n16k16.shared.f16 	{%r948, %r949, %r950, %r951, %r952, %r953, %r954, %r955}, [%r938], %r200;
	wmma.mma.sync.aligned.row.row.m16n16k16.f32.f32 {%f522, %f523, %f524, %f525, %f526, %f527, %f528, %f529}, {%r940, %r941, %r942, %r943, %r944, %r945, %r946, %r947}, {%r948, %r949, %r950, %r951, %r952, %r953, %r954, %r955}, {%f505, %f505, %f505, %f505, %f505, %f505, %f505, %f505};
	wmma.store.d.sync.aligned.row.m16n16k16.shared.f32 	[%r939], {%f522, %f523, %f524, %f525, %f526, %f527, %f528, %f529}, %r200;
	add.s32 	%r956, %r899, 96;
	add.s32 	%r957, %r901, 1920;
	wmma.load.a.sync.aligned.row.m16n16k16.shared.f16 	{%r958, %r959, %r960, %r961, %r962, %r963, %r964, %r965}, [%r46], %r903;
	wmma.load.b.sync.aligned.row.m16n16k16.shared.f16 	{%r966, %r967, %r968, %r969, %r970, %r971, %r972, %r973}, [%r956], %r200;
	wmma.mma.sync.aligned.row.row.m16n16k16.f32.f32 {%f530, %f531, %f532, %f533, %f534, %f535, %f536, %f537}, {%r958, %r959, %r960, %r961, %r962, %r963, %r964, %r965}, {%r966, %r967, %r968, %r969, %r970, %r971, %r972, %r973}, {%f505, %f505, %f505, %f505, %f505, %f505, %f505, %f505};
	wmma.store.d.sync.aligned.row.m16n16k16.shared.f32 	[%r957], {%f530, %f531, %f532, %f533, %f534, %f535, %f536, %f537}, %r200;
	add.s32 	%r974, %r899, 128;
	add.s32 	%r975, %r901, 1984;
	wmma.load.a.sync.aligned.row.m16n16k16.shared.f16 	{%r976, %r977, %r978, %r979, %r980, %r981, %r982, %r983}, [%r46], %r903;
	wmma.load.b.sync.aligned.row.m16n16k16.shared.f16 	{%r984, %r985, %r986, %r987, %r988, %r989, %r990, %r991}, [%r974], %r200;
	wmma.mma.sync.aligned.row.row.m16n16k16.f32.f32 {%f538, %f539, %f540, %f541, %f542, %f543, %f544, %f545}, {%r976, %r977, %r978, %r979, %r980, %r981, %r982, %r983}, {%r984, %r985, %r986, %r987, %r988, %r989, %r990, %r991}, {%f505, %f505, %f505, %f505, %f505, %f505, %f505, %f505};
	wmma.store.d.sync.aligned.row.m16n16k16.shared.f32 	[%r975], {%f538, %f539, %f540, %f541, %f542, %f543, %f544, %f545}, %r200;
	add.s32 	%r992, %r899, 160;
	add.s32 	%r993, %r901, 2048;
	wmma.load.a.sync.aligned.row.m16n16k16.shared.f16 	{%r994, %r995, %r996, %r997, %r998, %r999, %r1000, %r1001}, [%r46], %r903;
	wmma.load.b.sync.aligned.row.m16n16k16.shared.f16 	{%r1002, %r1003, %r1004, %r1005, %r1006, %r1007, %r1008, %r1009}, [%r992], %r200;
	wmma.mma.sync.aligned.row.row.m16n16k16.f32.f32 {%f546, %f547, %f548, %f549, %f550, %f551, %f552, %f553}, {%r994, %r995, %r996, %r997, %r998, %r999, %r1000, %r1001}, {%r1002, %r1003, %r1004, %r1005, %r1006, %r1007, %r1008, %r1009}, {%f505, %f505, %f505, %f505, %f505, %f505, %f505, %f505};
	wmma.store.d.sync.aligned.row.m16n16k16.shared.f32 	[%r993], {%f546, %f547, %f548, %f549, %f550, %f551, %f552, %f553}, %r200;
	add.s32 	%r1010, %r899, 192;
	add.s32 	%r1011, %r901, 2112;
	wmma.load.a.sync.aligned.row.m16n16k16.shared.f16 	{%r1012, %r1013, %r1014, %r1015, %r1016, %r1017, %r1018, %r1019}, [%r46], %r903;
	wmma.load.b.sync.aligned.row.m16n16k16.shared.f16 	{%r1020, %r1021, %r1022, %r1023, %r1024, %r1025, %r1026, %r1027}, [%r1010], %r200;
	wmma.mma.sync.aligned.row.row.m16n16k16.f32.f32 {%f554, %f555, %f556, %f557, %f558, %f559, %f560, %f561}, {%r1012, %r1013, %r1014, %r1015, %r1016, %r1017, %r1018, %r1019}, {%r1020, %r1021, %r1022, %r1023, %r1024, %r1025, %r1026, %r1027}, {%f505, %f505, %f505, %f505, %f505, %f505, %f505, %f505};
	wmma.store.d.sync.aligned.row.m16n16k16.shared.f32 	[%r1011], {%f554, %f555, %f556, %f557, %f558, %f559, %f560, %f561}, %r200;
	add.s32 	%r1028, %r899, 224;
	add.s32 	%r1029, %r901, 2176;
	wmma.load.a.sync.aligned.row.m16n16k16.shared.f16 	{%r1030, %r1031, %r1032, %r1033, %r1034, %r1035, %r1036, %r1037}, [%r46], %r903;
	wmma.load.b.sync.aligned.row.m16n16k16.shared.f16 	{%r1038, %r1039, %r1040, %r1041, %r1042, %r1043, %r1044, %r1045}, [%r1028], %r200;
	wmma.mma.sync.aligned.row.row.m16n16k16.f32.f32 {%f562, %f563, %f564, %f565, %f566, %f567, %f568, %f569}, {%r1030, %r1031, %r1032, %r1033, %r1034, %r1035, %r1036, %r1037}, {%r1038, %r1039, %r1040, %r1041, %r1042, %r1043, %r1044, %r1045}, {%f505, %f505, %f505, %f505, %f505, %f505, %f505, %f505};
	wmma.store.d.sync.aligned.row.m16n16k16.shared.f32 	[%r1029], {%f562, %f563, %f564, %f565, %f566, %f567, %f568, %f569}, %r200;
	add.s32 	%r1272, %r1272, 128;
$L__BB0_181:
	setp.eq.s32 	%p119, %r55, 0;
	@%p119 bra 	$L__BB0_188;
	add.s32 	%r1046, %r55, -1;
	setp.lt.u32 	%p120, %r1046, 3;
	@%p120 bra 	$L__BB0_184;
	shl.b32 	%r1047, %r1272, 1;
	add.s32 	%r1048, %r4, %r1047;
	shl.b32 	%r1049, %r1272, 2;
	add.s32 	%r1050, %r47, %r1049;
	add.s32 	%r1051, %r1050, 1728;
	mov.b32 	%r1052, 16;
	wmma.load.a.sync.aligned.row.m16n16k16.shared.f16 	{%r1053, %r1054, %r1055, %r1056, %r1057, %r1058, %r1059, %r1060}, [%r46], %r1052;
	wmma.load.b.sync.aligned.row.m16n16k16.shared.f16 	{%r1061, %r1062, %r1063, %r1064, %r1065, %r1066, %r1067, %r1068}, [%r1048], %r200;
	mov.f32 	%f570, 0f00000000;
	wmma.mma.sync.aligned.row.row.m16n16k16.f32.f32 {%f571, %f572, %f573, %f574, %f575, %f576, %f577, %f578}, {%r1053, %r1054, %r1055, %r1056, %r1057, %r1058, %r1059, %r1060}, {%r1061, %r1062, %r1063, %r1064, %r1065, %r1066, %r1067, %r1068}, {%f570, %f570, %f570, %f570, %f570, %f570, %f570, %f570};
	wmma.store.d.sync.aligned.row.m16n16k16.shared.f32 	[%r1051], {%f571, %f572, %f573, %f574, %f575, %f576, %f577, %f578}, %r200;
	add.s32 	%r1069, %r1048, 32;
	add.s32 	%r1070, %r1050, 1792;
	wmma.load.a.sync.aligned.row.m16n16k16.shared.f16 	{%r1071, %r1072, %r1073, %r1074, %r1075, %r1076, %r1077, %r1078}, [%r46], %r1052;
	wmma.load.b.sync.aligned.row.m16n16k16.shared.f16 	{%r1079, %r1080, %r1081, %r1082, %r1083, %r1084, %r1085, %r1086}, [%r1069], %r200;
	wmma.mma.sync.aligned.row.row.m16n16k16.f32.f32 {%f579, %f580, %f581, %f582, %f583, %f584, %f585, %f586}, {%r1071, %r1072, %r1073, %r1074, %r1075, %r1076, %r1077, %r1078}, {%r1079, %r1080, %r1081, %r1082, %r1083, %r1084, %r1085, %r1086}, {%f570, %f570, %f570, %f570, %f570, %f570, %f570, %f570};
	wmma.store.d.sync.aligned.row.m16n16k16.shared.f32 	[%r1070], {%f579, %f580, %f581, %f582, %f583, %f584, %f585, %f586}, %r200;
	add.s32 	%r1087, %r1048, 64;
	add.s32 	%r1088, %r1050, 1856;
	wmma.load.a.sync.aligned.row.m16n16k16.shared.f16 	{%r1089, %r1090, %r1091, %r1092, %r1093, %r1094, %r1095, %r1096}, [%r46], %r1052;
	wmma.load.b.sync.aligned.row.m16n16k16.shared.f16 	{%r1097, %r1098, %r1099, %r1100, %r1101, %r1102, %r1103, %r1104}, [%r1087], %r200;
	wmma.mma.sync.aligned.row.row.m16n16k16.f32.f32 {%f587, %f588, %f589, %f590, %f591, %f592, %f593, %f594}, {%r1089, %r1090, %r1091, %r1092, %r1093, %r1094, %r1095, %r1096}, {%r1097, %r1098, %r1099, %r1100, %r1101, %r1102, %r1103, %r1104}, {%f570, %f570, %f570, %f570, %f570, %f570, %f570, %f570};
	wmma.store.d.sync.aligned.row.m16n16k16.shared.f32 	[%r1088], {%f587, %f588, %f589, %f590, %f591, %f592, %f593, %f594}, %r200;
	add.s32 	%r1105, %r1048, 96;
	add.s32 	%r1106, %r1050, 1920;
	wmma.load.a.sync.aligned.row.m16n16k16.shared.f16 	{%r1107, %r1108, %r1109, %r1110, %r1111, %r1112, %r1113, %r1114}, [%r46], %r1052;
	wmma.load.b.sync.aligned.row.m16n16k16.shared.f16 	{%r1115, %r1116, %r1117, %r1118, %r1119, %r1120, %r1121, %r1122}, [%r1105], %r200;
	wmma.mma.sync.aligned.row.row.m16n16k16.f32.f32 {%f595, %f596, %f597, %f598, %f599, %f600, %f601, %f602}, {%r1107, %r1108, %r1109, %r1110, %r1111, %r1112, %r1113, %r1114}, {%r1115, %r1116, %r1117, %r1118, %r1119, %r1120, %r1121, %r1122}, {%f570, %f570, %f570, %f570, %f570, %f570, %f570, %f570};
	wmma.store.d.sync.aligned.row.m16n16k16.shared.f32 	[%r1106], {%f595, %f596, %f597, %f598, %f599, %f600, %f601, %f602}, %r200;
	add.s32 	%r1272, %r1272, 64;
$L__BB0_184:
	setp.eq.s32 	%p121, %r56, 0;
	@%p121 bra 	$L__BB0_188;
	setp.eq.s32 	%p122, %r56, 1;
	shl.b32 	%r1123, %r1272, 1;
	add.s32 	%r182, %r4, %r1123;
	shl.b32 	%r1124, %r1272, 2;
	add.s32 	%r183, %r47, %r1124;
	add.s32 	%r1125, %r183, 1728;
	mov.b32 	%r1126, 16;
	wmma.load.a.sync.aligned.row.m16n16k16.shared.f16 	{%r1127, %r1128, %r1129, %r1130, %r1131, %r1132, %r1133, %r1134}, [%r46], %r1126;
	wmma.load.b.sync.aligned.row.m16n16k16.shared.f16 	{%r1135, %r1136, %r1137, %r1138, %r1139, %r1140, %r1141, %r1142}, [%r182], %r200;
	mov.f32 	%f603, 0f00000000;
	wmma.mma.sync.aligned.row.row.m16n16k16.f32.f32 {%f604, %f605, %f606, %f607, %f608, %f609, %f610, %f611}, {%r1127, %r1128, %r1129, %r1130, %r1131, %r1132, %r1133, %r1134}, {%r1135, %r1136, %r1137, %r1138, %r1139, %r1140, %r1141, %r1142}, {%f603, %f603, %f603, %f603, %f603, %f603, %f603, %f603};
	wmma.store.d.sync.aligned.row.m16n16k16.shared.f32 	[%r1125], {%f604, %f605, %f606, %f607, %f608, %f609, %f610, %f611}, %r200;
	@%p122 bra 	$L__BB0_188;
	setp.eq.s32 	%p123, %r56, 2;
	add.s32 	%r1143, %r182, 32;
	add.s32 	%r1144, %r183, 1792;
	mov.b32 	%r1145, 16;
	wmma.load.a.sync.aligned.row.m16n16k16.shared.f16 	{%r1146, %r1147, %r1148, %r1149, %r1150, %r1151, %r1152, %r1153}, [%r46], %r1145;
	wmma.load.b.sync.aligned.row.m16n16k16.shared.f16 	{%r1154, %r1155, %r1156, %r1157, %r1158, %r1159, %r1160, %r1161}, [%r1143], %r200;
	mov.f32 	%f612, 0f00000000;
	wmma.mma.sync.aligned.row.row.m16n16k16.f32.f32 {%f613, %f614, %f615, %f616, %f617, %f618, %f619, %f620}, {%r1146, %r1147, %r1148, %r1149, %r1150, %r1151, %r1152, %r1153}, {%r1154, %r1155, %r1156, %r1157, %r1158, %r1159, %r1160, %r1161}, {%f612, %f612, %f612, %f612, %f612, %f612, %f612, %f612};
	wmma.store.d.sync.aligned.row.m16n16k16.shared.f32 	[%r1144], {%f613, %f614, %f615, %f616, %f617, %f618, %f619, %f620}, %r200;
	@%p123 bra 	$L__BB0_188;
	add.s32 	%r1162, %r182, 64;
	add.s32 	%r1163, %r183, 1856;
	mov.b32 	%r1164, 16;
	wmma.load.a.sync.aligned.row.m16n16k16.shared.f16 	{%r1165, %r1166, %r1167, %r1168, %r1169, %r1170, %r1171, %r1172}, [%r46], %r1164;
	wmma.load.b.sync.aligned.row.m16n16k16.shared.f16 	{%r1173, %r1174, %r1175, %r1176, %r1177, %r1178, %r1179, %r1180}, [%r1162], %r200;
	mov.f32 	%f621, 0f00000000;
	wmma.mma.sync.aligned.row.row.m16n16k16.f32.f32 {%f622, %f623, %f624, %f625, %f626, %f627, %f628, %f629}, {%r1165, %r1166, %r1167, %r1168, %r1169, %r1170, %r1171, %r1172}, {%r1173, %r1174, %r1175, %r1176, %r1177, %r1178, %r1179, %r1180}, {%f621, %f621, %f621, %f621, %f621, %f621, %f621, %f621};
	wmma.store.d.sync.aligned.row.m16n16k16.shared.f32 	[%r1163], {%f622, %f623, %f624, %f625, %f626, %f627, %f628, %f629}, %r200;
$L__BB0_188:
	setp.ge.s32 	%p124, %r1, %r7;
	bar.sync 	0;
	@%p124 bra 	$L__BB0_195;
	setp.eq.s32 	%p125, %r57, 0;
	mov.u32 	%r1275, %r1;
	@%p125 bra 	$L__BB0_193;
	setp.eq.s32 	%p126, %r57, 1;
	ld.shared.f32 	%f630, [%r59+1728];
	ld.shared.f32 	%f631, [%r6+1728];
	add.f32 	%f632, %f630, %f631;
	st.shared.f32 	[%r6+1728], %f632;
	mov.u32 	%r1275, %r127;
	@%p126 bra 	$L__BB0_193;
	setp.eq.s32 	%p127, %r57, 2;
	ld.shared.f32 	%f633, [%r59+1856];
	ld.shared.f32 	%f634, [%r6+1856];
	add.f32 	%f635, %f633, %f634;
	st.shared.f32 	[%r6+1856], %f635;
	mov.u32 	%r1275, %r128;
	@%p127 bra 	$L__BB0_193;
	add.s32 	%r1275, %r1, 96;
	ld.shared.f32 	%f636, [%r59+1984];
	ld.shared.f32 	%f637, [%r6+1984];
	add.f32 	%f638, %f636, %f637;
	st.shared.f32 	[%r6+1984], %f638;
$L__BB0_193:
	setp.lt.u32 	%p128, %r51, 96;
	@%p128 bra 	$L__BB0_195;
$L__BB0_194:
	shl.b32 	%r1181, %r1275, 2;
	add.s32 	%r1182, %r47, %r1181;
	ld.shared.f32 	%f639, [%r1182+1728];
	add.s32 	%r1183, %r5, %r1181;
	ld.shared.f32 	%f640, [%r1183+1728];
	add.f32 	%f641, %f639, %f640;
	st.shared.f32 	[%r1183+1728], %f641;
	ld.shared.f32 	%f642, [%r1182+1856];
	ld.shared.f32 	%f643, [%r1183+1856];
	add.f32 	%f644, %f642, %f643;
	st.shared.f32 	[%r1183+1856], %f644;
	ld.shared.f32 	%f645, [%r1182+1984];
	ld.shared.f32 	%f646, [%r1183+1984];
	add.f32 	%f647, %f645, %f646;
	st.shared.f32 	[%r1183+1984], %f647;
	ld.shared.f32 	%f648, [%r1182+2112];
	ld.shared.f32 	%f649, [%r1183+2112];
	add.f32 	%f650, %f648, %f649;
	st.shared.f32 	[%r1183+2112], %f650;
	add.s32 	%r1275, %r1275, 128;
	setp.lt.s32 	%p129, %r1275, %r7;
	@%p129 bra 	$L__BB0_194;
$L__BB0_195:
	bar.sync 	0;
	add.s32 	%r1235, %r1235, 16;
	setp.lt.s32 	%p130, %r1235, %r199;
	add.s32 	%r1234, %r1234, -16;
	@%p130 bra 	$L__BB0_35;
	bra.uni 	$L__BB0_41;
$L__BB0_196:
	ld.param.u64 	%rd34, [_Z29flashattn_forward_wmma_kernelPK6__halfS1_S1_Pfiiif_param_2];
	shl.b32 	%r306, %r1242, 1;
	add.s32 	%r307, %r4, %r306;
	add.s32 	%r308, %r1242, %r80;
	cvta.to.global.u64 	%rd20, %rd34;
	mul.wide.s32 	%rd21, %r308, 2;
	add.s64 	%rd22, %rd20, %rd21;
	ld.global.nc.u16 	%rs18, [%rd22];
	st.shared.u16 	[%r307], %rs18;
	add.s32 	%r1242, %r1242, 32;
	setp.lt.s32 	%p37, %r1242, %r73;
	@%p37 bra 	$L__BB0_196;
	bra.uni 	$L__BB0_70;

}


// ===== COMPILED SASS (sm_100) =====

	.target	sm_100

	.elftype	@"ET_EXEC"


//--------------------- .note.nv.tkinfo           --------------------------
	.section	.note.nv.tkinfo,"",@"SHT_NOTE"
	.sectionflags	@"SHF_NOTE_NV_TKINFO"
	.tkinfo
        /*0018*/ 	.word	0x00000002
        /*0030*/ 	.string	""
        /*0030*/ 	.string	"ptxas"
        /*0030*/ 	.string	"Cuda compilation tools, release 13.0, V13.0.88"
        /*0030*/ 	.string	"Build cuda_13.0.r13.0/compiler.36424714_0"
        /*0030*/ 	.string	"-arch sm_100 -m 64 "



//--------------------- .note.nv.cuinfo           --------------------------
	.section	.note.nv.cuinfo,"",@"SHT_NOTE"
	.sectionflags	@"SHF_NOTE_NV_CUINFO"
        /*0018*/ 	.short	0x0002
        /*001a*/ 	.short	0x0064
        /*001c*/ 	.short	0x0082
	.zero		2


//--------------------- .nv.info                  --------------------------
	.section	.nv.info,"",@"SHT_CUDA_INFO"
	.align	4


	//----- nvinfo : EIATTR_REGCOUNT
	.align		4
        /*0000*/ 	.byte	0x04, 0x2f
        /*0002*/ 	.short	(.L_1 - .L_0)
	.align		4
.L_0:
        /*0004*/ 	.word	index@(_Z29flashattn_forward_wmma_kernelPK6__halfS1_S1_Pfiiif)
        /*0008*/ 	.word	0x00000030


	//----- nvinfo : EIATTR_FRAME_SIZE
	.align		4
.L_1:
        /*000c*/ 	.byte	0x04, 0x11
        /*000e*/ 	.short	(.L_3 - .L_2)
	.align		4
.L_2:
        /*0010*/ 	.word	index@($__internal_1_$__cuda_sm3x_div_rn_noftz_f32_slowpath)
        /*0014*/ 	.word	0x00000000


	//----- nvinfo : EIATTR_FRAME_SIZE
	.align		4
.L_3:
        /*0018*/ 	.byte	0x04, 0x11
        /*001a*/ 	.short	(.L_5 - .L_4)
	.align		4
.L_4:
        /*001c*/ 	.word	index@($__internal_0_$__cuda_sm20_rcp_rn_f32_slowpath)
        /*0020*/ 	.word	0x00000000


	//----- nvinfo : EIATTR_FRAME_SIZE
	.align		4
.L_5:
        /*0024*/ 	.byte	0x04, 0x11
        /*0026*/ 	.short	(.L_7 - .L_6)
	.align		4
.L_6:
        /*0028*/ 	.word	index@(_Z29flashattn_forward_wmma_kernelPK6__halfS1_S1_Pfiiif)
        /*002c*/ 	.word	0x00000000


	//----- nvinfo : EIATTR_MIN_STACK_SIZE
	.align		4
.L_7:
        /*0030*/ 	.byte	0x04, 0x12
        /*0032*/ 	.short	(.L_9 - .L_8)
	.align		4
.L_8:
        /*0034*/ 	.word	index@(_Z29flashattn_forward_wmma_kernelPK6__halfS1_S1_Pfiiif)
        /*0038*/ 	.word	0x00000000
.L_9:


//--------------------- .nv.compat                --------------------------
	.section	.nv.compat,"",@"SHT_CUDA_COMPAT_INFO"
	.align	4
        /*0000*/ 	.byte	0x02, 0x09, 0x00, 0x00, 0x02, 0x02, 0x01, 0x00, 0x02, 0x05, 0x05, 0x00, 0x03, 0x07, 0x01, 0x01
        /*0010*/ 	.byte	0x02, 0x03, 0x00, 0x00, 0x02, 0x06, 0x01, 0x00, 0x04, 0x0b, 0x08, 0x00, 0x01, 0x00, 0x00, 0x00
        /*0020*/ 	.byte	0x00, 0x00, 0x00, 0x00


//--------------------- .nv.info._Z29flashattn_forward_wmma_kernelPK6__halfS1_S1_Pfiiif --------------------------
	.section	.nv.info._Z29flashattn_forward_wmma_kernelPK6__halfS1_S1_Pfiiif,"",@"SHT_CUDA_INFO"
	.sectionflags	@""
	.align	4


	//----- nvinfo : EIATTR_CUDA_API_VERSION
	.align		4
        /*0000*/ 	.byte	0x04, 0x37
        /*0002*/ 	.short	(.L_11 - .L_10)
.L_10:
        /*0004*/ 	.word	0x00000082


	//----- nvinfo : EIATTR_KPARAM_INFO
	.align		4
.L_11:
        /*0008*/ 	.byte	0x04, 0x17
        /*000a*/ 	.short	(.L_13 - .L_12)
.L_12:
        /*000c*/ 	.word	0x00000000
        /*0010*/ 	.short	0x0007
        /*0012*/ 	.short	0x002c
        /*0014*/ 	.byte	0x00, 0xf0, 0x11, 0x00


	//----- nvinfo : EIATTR_KPARAM_INFO
	.align		4
.L_13:
        /*0018*/ 	.byte	0x04, 0x17
        /*001a*/ 	.short	(.L_15 - .L_14)
.L_14:
        /*001c*/ 	.word	0x00000000
        /*0020*/ 	.short	0x0006
        /*0022*/ 	.short	0x0028
        /*0024*/ 	.byte	0x00, 0xf0, 0x11, 0x00


	//----- nvinfo : EIATTR_KPARAM_INFO
	.align		4
.L_15:
        /*0028*/ 	.byte	0x04, 0x17
        /*002a*/ 	.short	(.L_17 - .L_16)
.L_16:
        /*002c*/ 	.word	0x00000000
        /*0030*/ 	.short	0x0005
        /*0032*/ 	.short	0x0024
        /*0034*/ 	.byte	0x00, 0xf0, 0x11, 0x00


	//----- nvinfo : EIATTR_KPARAM_INFO
	.align		4
.L_17:
        /*0038*/ 	.byte	0x04, 0x17
        /*003a*/ 	.short	(.L_19 - .L_18)
.L_18:
        /*003c*/ 	.word	0x00000000
        /*0040*/ 	.short	0x0004
        /*0042*/ 	.short	0x0020
        /*0044*/ 	.byte	0x00, 0xf0, 0x11, 0x00


	//----- nvinfo : EIATTR_KPARAM_INFO
	.align		4
.L_19:
        /*0048*/ 	.byte	0x04, 0x17
        /*004a*/ 	.short	(.L_21 - .L_20)
.L_20:
        /*004c*/ 	.word	0x00000000
        /*0050*/ 	.short	0x0003
        /*0052*/ 	.short	0x0018
        /*0054*/ 	.byte	0x00, 0xf5, 0x21, 0x00


	//----- nvinfo : EIATTR_KPARAM_INFO
	.align		4
.L_21:
        /*0058*/ 	.byte	0x04, 0x17
        /*005a*/ 	.short	(.L_23 - .L_22)
.L_22:
        /*005c*/ 	.word	0x00000000
        /*0060*/ 	.short	0x0002
        /*0062*/ 	.short	0x0010
        /*0064*/ 	.byte	0x00, 0xf5, 0x21, 0x00


	//----- nvinfo : EIATTR_KPARAM_INFO
	.align		4
.L_23:
        /*0068*/ 	.byte	0x04, 0x17
        /*006a*/ 	.short	(.L_25 - .L_24)
.L_24:
        /*006c*/ 	.word	0x00000000
        /*0070*/ 	.short	0x0001
        /*0072*/ 	.short	0x0008
        /*0074*/ 	.byte	0x00, 0xf5, 0x21, 0x00


	//----- nvinfo : EIATTR_KPARAM_INFO
	.align		4
.L_25:
        /*0078*/ 	.byte	0x04, 0x17
        /*007a*/ 	.short	(.L_27 - .L_26)
.L_26:
        /*007c*/ 	.word	0x00000000
        /*0080*/ 	.short	0x0000
        /*0082*/ 	.short	0x0000
        /*0084*/ 	.byte	0x00, 0xf5, 0x21, 0x00


	//----- nvinfo : EIATTR_SPARSE_MMA_MASK
	.align		4
.L_27:
        /*0088*/ 	.byte	0x03, 0x50
        /*008a*/ 	.short	0x0000


	//----- nvinfo : EIATTR_WMMA_USED
	.align		4
        /*008c*/ 	.byte	0x01, 0x2b
	.zero		2


	//----- nvinfo : EIATTR_MAXREG_COUNT
	.align		4
        /*0090*/ 	.byte	0x03, 0x1b
        /*0092*/ 	.short	0x00ff


	//----- nvinfo : EIATTR_NUM_BARRIERS
	.align		4
        /*0094*/ 	.byte	0x02, 0x4c
        /*0096*/ 	.byte	0x01
	.zero		1


	//----- nvinfo : EIATTR_MERCURY_ISA_VERSION
	.align		4
        /*0098*/ 	.byte	0x03, 0x5f
        /*009a*/ 	.short	0x0101


	//----- nvinfo : EIATTR_VRC_CTA_INIT_COUNT
	.align		4
        /*009c*/ 	.byte	0x02, 0x4a
	.zero		1
	.zero		1


	//----- nvinfo : EIATTR_EXIT_INSTR_OFFSETS
	.align		4
        /*00a0*/ 	.byte	0x04, 0x1c
        /*00a2*/ 	.short	(.L_29 - .L_28)


	//   ....[0]....
.L_28:
        /*00a4*/ 	.word	0x00000040


	//   ....[1]....
        /*00a8*/ 	.word	0x000000a0


	//   ....[2]....
        /*00ac*/ 	.word	0x000091c0


	//   ....[3]....
        /*00b0*/ 	.word	0x00009630


	//   ....[4]....
        /*00b4*/ 	.word	0x00009fa0


	//----- nvinfo : EIATTR_CRS_STACK_SIZE
	.align		4
.L_29:
        /*00b8*/ 	.byte	0x04, 0x1e
        /*00ba*/ 	.short	(.L_31 - .L_30)
.L_30:
        /*00bc*/ 	.word	0x00000000


	//----- nvinfo : EIATTR_CBANK_PARAM_SIZE
	.align		4
.L_31:
        /*00c0*/ 	.byte	0x03, 0x19
        /*00c2*/ 	.short	0x0030


	//----- nvinfo : EIATTR_PARAM_CBANK
	.align		4
        /*00c4*/ 	.byte	0x04, 0x0a
        /*00c6*/ 	.short	(.L_33 - .L_32)
	.align		4
.L_32:
        /*00c8*/ 	.word	index@(.nv.constant0._Z29flashattn_forward_wmma_kernelPK6__halfS1_S1_Pfiiif)
        /*00cc*/ 	.short	0x0380
        /*00ce*/ 	.short	0x0030


	//----- nvinfo : EIATTR_SW_WAR
	.align		4
.L_33:
        /*00d0*/ 	.byte	0x04, 0x36
        /*00d2*/ 	.short	(.L_35 - .L_34)
.L_34:
        /*00d4*/ 	.word	0x00000008
.L_35:


//--------------------- .nv.callgraph             --------------------------
	.section	.nv.callgraph,"",@"SHT_CUDA_CALLGRAPH"
	.align	4
	.sectionentsize	8
	.align		4
        /*0000*/ 	.word	0x00000000
	.align		4
        /*0004*/ 	.word	0xffffffff
	.align		4
        /*0008*/ 	.word	0x00000000
	.align		4
        /*000c*/ 	.word	0xfffffffe
	.align		4
        /*0010*/ 	.word	0x00000000
	.align		4
        /*0014*/ 	.word	0xfffffffd
	.align		4
        /*0018*/ 	.word	0x00000000
	.align		4
        /*001c*/ 	.word	0xfffffffc


//--------------------- .text._Z29flashattn_forward_wmma_kernelPK6__halfS1_S1_Pfiiif --------------------------
	.section	.text._Z29flashattn_forward_wmma_kernelPK6__halfS1_S1_Pfiiif,"ax",@progbits
	.align	128
        .global         _Z29flashattn_forward_wmma_kernelPK6__halfS1_S1_Pfiiif
        .type           _Z29flashattn_forward_wmma_kernelPK6__halfS1_S1_Pfiiif,@function
        .size           _Z29flashattn_forward_wmma_kernelPK6__halfS1_S1_Pfiiif,(.L_x_155 - _Z29flashattn_forward_wmma_kernelPK6__halfS1_S1_Pfiiif)
        .other          _Z29flashattn_forward_wmma_kernelPK6__halfS1_S1_Pfiiif,@"STO_CUDA_ENTRY STV_DEFAULT"
_Z29flashattn_forward_wmma_kernelPK6__halfS1_S1_Pfiiif:
.text._Z29flashattn_forward_wmma_kernelPK6__halfS1_S1_Pfiiif:
[----:B------:R-:W-:Y:S01]  /*0000*/  LDC R1, c[0x0][0x37c] ;  /* 0x0000df00ff017b82 */ /* 0x000fe20000000800 */
[----:B------:R-:W0:Y:S02]  /*0010*/  LDCU UR4, c[0x0][0x3a8] ;  /* 0x00007500ff0477ac */ /* 0x000e240008000800 */
[----:B0-----:R-:W-:-:S05]  /*0020*/  IMAD.U32 R20, RZ, RZ, UR4 ;  /* 0x00000004ff147e24 */ /* 0x001fca000f8e00ff */
[----:B------:R-:W-:-:S13]  /*0030*/  LOP3.LUT P0, RZ, R20, 0xf, RZ, 0xc0, !PT ;  /* 0x0000000f14ff7812 */ /* 0x000fda000780c0ff */
[----:B------:R-:W-:Y:S05]  /*0040*/  @P0 EXIT ;  /* 0x000000000000094d */ /* 0x000fea0003800000 */
[----:B------:R-:W0:Y:S01]  /*0050*/  S2UR UR4, SR_CTAID.X ;  /* 0x00000000000479c3 */ /* 0x000e220000002500 */
[----:B------:R-:W1:Y:S02]  /*0060*/  LDCU UR5, c[0x0][0x3a4] ;  /* 0x00007480ff0577ac */ /* 0x000e640008000800 */
[----:B-1----:R-:W-:Y:S01]  /*0070*/  IMAD.U32 R10, RZ, RZ, UR5 ;  /* 0x00000005ff0a7e24 */ /* 0x002fe2000f8e00ff */
[----:B0-----:R-:W-:-:S06]  /*0080*/  USHF.L.U32 UR4, UR4, 0x4, URZ ;  /* 0x0000000404047899 */ /* 0x001fcc00080006ff */
[----:B------:R-:W-:-:S13]  /*0090*/  ISETP.LE.AND P0, PT, R10, UR4, PT ;  /* 0x000000040a007c0c */ /* 0x000fda000bf03270 */
[----:B------:R-:W-:Y:S05]  /*00a0*/  @P0 EXIT ;  /* 0x000000000000094d */ /* 0x000fea0003800000 */
[----:B------:R-:W0:Y:S01]  /*00b0*/  S2UR UR6, SR_CgaCtaId ;  /* 0x00000000000679c3 */ /* 0x000e220000008800 */
[----:B------:R-:W1:Y:S01]  /*00c0*/  S2R R0, SR_TID.X ;  /* 0x0000000000007919 */ /* 0x000e620000002100 */
[----:B------:R-:W-:Y:S01]  /*00d0*/  UMOV UR5, 0x400 ;  /* 0x0000040000057882 */ /* 0x000fe20000000000 */
[----:B------:R-:W-:Y:S01]  /*00e0*/  R2UR UR7, R20 ;  /* 0x00000000140772ca */ /* 0x000fe200000e0000 */
[----:B------:R-:W2:Y:S01]  /*00f0*/  LDCU.64 UR12, c[0x0][0x358] ;  /* 0x00006b00ff0c77ac */ /* 0x000ea20008000a00 */
[----:B------:R-:W-:Y:S11]  /*0100*/  BSSY.RECONVERGENT B0, `(.L_x_0) ;  /* 0x0000055000007945 */ /* 0x000ff60003800200 */
[----:B------:R-:W-:-:S02]  /*0110*/  USHF.L.U32 UR7, UR7, 0x4, URZ ;  /* 0x0000000407077899 */ /* 0x000fc400080006ff */
[----:B0-----:R-:W-:Y:S01]  /*0120*/  ULEA UR5, UR6, UR5, 0x18 ;  /* 0x0000000506057291 */ /* 0x001fe2000f8ec0ff */
[----:B------:R-:W-:-:S05]  /*0130*/  R2UR UR6, R20 ;  /* 0x00000000140672ca */ /* 0x000fca00000e0000 */
[----:B------:R-:W-:Y:S02]  /*0140*/  LEA R35, R20, UR5, 0x5 ;  /* 0x0000000514237c11 */ /* 0x000fe4000f8e28ff */
[----:B-1----:R-:W-:-:S03]  /*0150*/  ISETP.GT.U32.AND P0, PT, R0, 0xf, PT ;  /* 0x0000000f0000780c */ /* 0x002fc60003f04070 */
[----:B------:R-:W-:-:S05]  /*0160*/  IMAD R2, R20, 0x20, R35 ;  /* 0x0000002014027824 */ /* 0x000fca00078e0223 */
[----:B------:R-:W-:-:S05]  /*0170*/  R2UR UR10, R2 ;  /* 0x00000000020a72ca */ /* 0x000fca00000e0000 */
[----:B------:R-:W-:-:S08]  /*0180*/  @!P0 MOV R2, 0xff800000 ;  /* 0xff80000000028802 */ /* 0x000fd00000000f00 */
[----:B------:R-:W-:-:S06]  /*0190*/  ULEA UR6, UR6, UR10, 0x5 ;  /* 0x0000000a06067291 */ /* 0x000fcc000f8e28ff */
[----:B------:R-:W-:-:S05]  /*01a0*/  LEA R11, R0, UR6, 0x2 ;  /* 0x00000006000b7c11 */ /* 0x000fca000f8e10ff */
[----:B------:R0:W-:Y:S04]  /*01b0*/  @!P0 STS [R11+0x400], R2 ;  /* 0x000400020b008388 */ /* 0x0001e80000000800 */
[----:B------:R0:W-:Y:S04]  /*01c0*/  @!P0 STS [R11+0x440], RZ ;  /* 0x000440ff0b008388 */ /* 0x0001e80000000800 */
[----:B------:R0:W-:Y:S01]  /*01d0*/  @!P0 STS [R11+0x480], RZ ;  /* 0x000480ff0b008388 */ /* 0x0001e20000000800 */
[----:B------:R-:W-:-:S13]  /*01e0*/  ISETP.GE.AND P0, PT, R0, UR7, PT ;  /* 0x0000000700007c0c */ /* 0x000fda000bf06270 */
[----:B0-2---:R-:W-:Y:S05]  /*01f0*/  @P0 BRA `(.L_x_1) ;  /* 0x0000000400140947 */ /* 0x005fea0003800000 */
[----:B------:R-:W-:Y:S01]  /*0200*/  LOP3.LUT R2, RZ, R0, RZ, 0x33, !PT ;  /* 0x00000000ff027212 */ /* 0x000fe200078e33ff */
[----:B------:R-:W-:Y:S04]  /*0210*/  BSSY.RECONVERGENT B1, `(.L_x_2) ;  /* 0x0000020000017945 */ /* 0x000fe80003800200 */
[----:B------:R-:W-:-:S05]  /*0220*/  VIADD R2, R2, UR7 ;  /* 0x0000000702027c36 */ /* 0x000fca0008000000 */
[C---:B------:R-:W-:Y:S02]  /*0230*/  ISETP.GE.U32.AND P1, PT, R2.reuse, 0x1e0, PT ;  /* 0x000001e00200780c */ /* 0x040fe40003f26070 */
[----:B------:R-:W-:Y:S01]  /*0240*/  LEA.HI R3, R2, 0x1, RZ, 0x1b ;  /* 0x0000000102037811 */ /* 0x000fe200078fd8ff */
[----:B------:R-:W-:-:S03]  /*0250*/  IMAD.MOV.U32 R2, RZ, RZ, R0 ;  /* 0x000000ffff027224 */ /* 0x000fc600078e0000 */
[----:B------:R-:W-:-:S04]  /*0260*/  LOP3.LUT R7, R3, 0xf, RZ, 0xc0, !PT ;  /* 0x0000000f03077812 */ /* 0x000fc800078ec0ff */
[----:B------:R-:W-:-:S03]  /*0270*/  ISETP.NE.AND P2, PT, R7, RZ, PT ;  /* 0x000000ff0700720c */ /* 0x000fc60003f45270 */
[----:B------:R-:W-:Y:S10]  /*0280*/  @!P1 BRA `(.L_x_3) ;  /* 0x0000000000609947 */ /* 0x000ff40003800000 */
[----:B------:R-:W-:Y:S01]  /*0290*/  LOP3.LUT R4, R3, 0xffffff0, RZ, 0xc0, !PT ;  /* 0x0ffffff003047812 */ /* 0x000fe200078ec0ff */
[----:B------:R-:W-:Y:S01]  /*02a0*/  IMAD.MOV.U32 R5, RZ, RZ, RZ ;  /* 0x000000ffff057224 */ /* 0x000fe200078e00ff */
[----:B------:R-:W-:-:S07]  /*02b0*/  MOV R2, R0 ;  /* 0x0000000000027202 */ /* 0x000fce0000000f00 */
.L_x_4:
[C---:B0-----:R-:W-:Y:S01]  /*02c0*/  LEA R6, R2.reuse, UR6, 0x2 ;  /* 0x0000000602067c11 */ /* 0x041fe2000f8e10ff */
[----:B------:R-:W-:Y:S02]  /*02d0*/  VIADD R5, R5, 0x10 ;  /* 0x0000001005057836 */ /* 0x000fe40000000000 */
[----:B------:R-:W-:Y:S02]  /*02e0*/  VIADD R2, R2, 0x200 ;  /* 0x0000020002027836 */ /* 0x000fe40000000000 */
[----:B------:R0:W-:Y:S01]  /*02f0*/  STS [R6+0x6c0], RZ ;  /* 0x0006c0ff06007388 */ /* 0x0001e20000000800 */
[----:B------:R-:W-:-:S03]  /*0300*/  ISETP.NE.AND P1, PT, R5, R4, PT ;  /* 0x000000040500720c */ /* 0x000fc60003f25270 */
[----:B------:R0:W-:Y:S04]  /*0310*/  STS [R6+0x740], RZ ;  /* 0x000740ff06007388 */ /* 0x0001e80000000800 */
        /* <DEDUP_REMOVED lines=13> */
[----:B------:R0:W-:Y:S01]  /*03f0*/  STS [R6+0xe40], RZ ;  /* 0x000e40ff06007388 */ /* 0x0001e20000000800 */
[----:B------:R-:W-:Y:S05]  /*0400*/  @P1 BRA `(.L_x_4) ;  /* 0xfffffffc00ac1947 */ /* 0x000fea000383ffff */
.L_x_3:
[----:B------:R-:W-:Y:S05]  /*0410*/  BSYNC.RECONVERGENT B1 ;  /* 0x0000000000017941 */ /* 0x000fea0003800200 */
.L_x_2:
[----:B------:R-:W-:Y:S05]  /*0420*/  @!P2 BRA `(.L_x_1) ;  /* 0x000000000088a947 */ /* 0x000fea0003800000 */
[----:B------:R-:W-:Y:S01]  /*0430*/  ISETP.GE.U32.AND P1, PT, R7, 0x8, PT ;  /* 0x000000080700780c */ /* 0x000fe20003f26070 */
[----:B------:R-:W-:Y:S01]  /*0440*/  BSSY.RECONVERGENT B1, `(.L_x_5) ;  /* 0x000000e000017945 */ /* 0x000fe20003800200 */
[----:B------:R-:W-:-:S04]  /*0450*/  LOP3.LUT R5, R3, 0x7, RZ, 0xc0, !PT ;  /* 0x0000000703057812 */ /* 0x000fc800078ec0ff */
[----:B------:R-:W-:-:S07]  /*0460*/  ISETP.NE.AND P2, PT, R5, RZ, PT ;  /* 0x000000ff0500720c */ /* 0x000fce0003f45270 */
[----:B------:R-:W-:Y:S06]  /*0470*/  @!P1 BRA `(.L_x_6) ;  /* 0x0000000000289947 */ /* 0x000fec0003800000 */
[C---:B------:R-:W-:Y:S01]  /*0480*/  LEA R4, R2.reuse, UR6, 0x2 ;  /* 0x0000000602047c11 */ /* 0x040fe2000f8e10ff */
[----:B------:R-:W-:-:S04]  /*0490*/  VIADD R2, R2, 0x100 ;  /* 0x0000010002027836 */ /* 0x000fc80000000000 */
[----:B------:R1:W-:Y:S04]  /*04a0*/  STS [R4+0x6c0], RZ ;  /* 0x0006c0ff04007388 */ /* 0x0003e80000000800 */
[----:B------:R1:W-:Y:S04]  /*04b0*/  STS [R4+0x740], RZ ;  /* 0x000740ff04007388 */ /* 0x0003e80000000800 */
[----:B------:R1:W-:Y:S04]  /*04c0*/  STS [R4+0x7c0], RZ ;  /* 0x0007c0ff04007388 */ /* 0x0003e80000000800 */
[----:B------:R1:W-:Y:S04]  /*04d0*/  STS [R4+0x840], RZ ;  /* 0x000840ff04007388 */ /* 0x0003e80000000800 */
[----:B------:R1:W-:Y:S04]  /*04e0*/  STS [R4+0x8c0], RZ ;  /* 0x0008c0ff04007388 */ /* 0x0003e80000000800 */
[----:B------:R1:W-:Y:S04]  /*04f0*/  STS [R4+0x940], RZ ;  /* 0x000940ff04007388 */ /* 0x0003e80000000800 */
[----:B------:R1:W-:Y:S04]  /*0500*/  STS [R4+0x9c0], RZ ;  /* 0x0009c0ff04007388 */ /* 0x0003e80000000800 */
[----:B------:R1:W-:Y:S02]  /*0510*/  STS [R4+0xa40], RZ ;  /* 0x000a40ff04007388 */ /* 0x0003e40000000800 */
.L_x_6:
[----:B------:R-:W-:Y:S05]  /*0520*/  BSYNC.RECONVERGENT B1 ;  /* 0x0000000000017941 */ /* 0x000fea0003800200 */
.L_x_5:
[----:B------:R-:W-:Y:S05]  /*0530*/  @!P2 BRA `(.L_x_1) ;  /* 0x000000000044a947 */ /* 0x000fea0003800000 */
[----:B------:R-:W-:Y:S02]  /*0540*/  ISETP.GE.U32.AND P1, PT, R5, 0x4, PT ;  /* 0x000000040500780c */ /* 0x000fe40003f26070 */
[----:B------:R-:W-:-:S04]  /*0550*/  LOP3.LUT R3, R3, 0x3, RZ, 0xc0, !PT ;  /* 0x0000000303037812 */ /* 0x000fc800078ec0ff */
[----:B------:R-:W-:-:S07]  /*0560*/  ISETP.NE.AND P2, PT, R3, RZ, PT ;  /* 0x000000ff0300720c */ /* 0x000fce0003f45270 */
[C---:B-1----:R-:W-:Y:S02]  /*0570*/  @P1 LEA R4, R2.reuse, UR6, 0x2 ;  /* 0x0000000602041c11 */ /* 0x042fe4000f8e10ff */
[----:B------:R-:W-:-:S03]  /*0580*/  @P1 IADD3 R2, PT, PT, R2, 0x80, RZ ;  /* 0x0000008002021810 */ /* 0x000fc60007ffe0ff */
[----:B------:R2:W-:Y:S04]  /*0590*/  @P1 STS [R4+0x6c0], RZ ;  /* 0x0006c0ff04001388 */ /* 0x0005e80000000800 */
[----:B------:R2:W-:Y:S04]  /*05a0*/  @P1 STS [R4+0x740], RZ ;  /* 0x000740ff04001388 */ /* 0x0005e80000000800 */
[----:B------:R2:W-:Y:S04]  /*05b0*/  @P1 STS [R4+0x7c0], RZ ;  /* 0x0007c0ff04001388 */ /* 0x0005e80000000800 */
[----:B------:R2:W-:Y:S01]  /*05c0*/  @P1 STS [R4+0x840], RZ ;  /* 0x000840ff04001388 */ /* 0x0005e20000000800 */
[----:B------:R-:W-:Y:S05]  /*05d0*/  @!P2 BRA `(.L_x_1) ;  /* 0x00000000001ca947 */ /* 0x000fea0003800000 */
[----:B--2---:R-:W-:-:S07]  /*05e0*/  IMAD.MOV.U32 R4, RZ, RZ, RZ ;  /* 0x000000ffff047224 */ /* 0x004fce00078e00ff */
.L_x_7:
[----:B------:R-:W-:Y:S01]  /*05f0*/  LEA R5, R2, UR6, 0x2 ;  /* 0x0000000602057c11 */ /* 0x000fe2000f8e10ff */
[----:B------:R-:W-:Y:S02]  /*0600*/  VIADD R4, R4, 0x1 ;  /* 0x0000000104047836 */ /* 0x000fe40000000000 */
[----:B------:R-:W-:Y:S02]  /*0610*/  VIADD R2, R2, 0x20 ;  /* 0x0000002002027836 */ /* 0x000fe40000000000 */
[----:B------:R3:W-:Y:S01]  /*0620*/  STS [R5+0x6c0], RZ ;  /* 0x0006c0ff05007388 */ /* 0x0007e20000000800 */
[----:B------:R-:W-:-:S13]  /*0630*/  ISETP.NE.AND P1, PT, R4, R3, PT ;  /* 0x000000030400720c */ /* 0x000fda0003f25270 */
[----:B---3--:R-:W-:Y:S05]  /*0640*/  @P1 BRA `(.L_x_7) ;  /* 0xfffffffc00e81947 */ /* 0x008fea000383ffff */
.L_x_1:
[----:B------:R-:W-:Y:S05]  /*0650*/  BSYNC.RECONVERGENT B0 ;  /* 0x0000000000007941 */ /* 0x000fea0003800200 */
.L_x_0:
[----:B------:R-:W3:Y:S01]  /*0660*/  S2UR UR11, SR_CTAID.Y ;  /* 0x00000000000b79c3 */ /* 0x000ee20000002600 */
[----:B------:R-:W-:-:S07]  /*0670*/  R2UR UR8, R10 ;  /* 0x000000000a0872ca */ /* 0x000fce00000e0000 */
[----:B------:R-:W-:Y:S01]  /*0680*/  BAR.SYNC.DEFER_BLOCKING 0x0 ;  /* 0x0000000000007b1d */ /* 0x000fe20000010000 */
[----:B------:R-:W-:-:S05]  /*0690*/  R2UR UR9, R20 ;  /* 0x00000000140972ca */ /* 0x000fca00000e0000 */
[----:B------:R-:W-:Y:S01]  /*06a0*/  BSSY.RECONVERGENT B0, `(.L_x_8) ;  /* 0x00000c3000007945 */ /* 0x000fe20003800200 */
[----:B---3--:R-:W-:-:S07]  /*06b0*/  UIMAD UR8, UR11, UR8, UR4 ;  /* 0x000000080b0872a4 */ /* 0x008fce000f8e0204 */
[----:B------:R-:W-:Y:S01]  /*06c0*/  UIMAD UR8, UR8, UR9, URZ ;  /* 0x00000009080872a4 */ /* 0x000fe2000f8e02ff */
[----:B------:R-:W-:Y:S11]  /*06d0*/  @P0 BRA `(.L_x_9) ;  /* 0x0000000800fc0947 */ /* 0x000ff60003800000 */
[C---:B------:R-:W-:Y:S01]  /*06e0*/  LOP3.LUT P1, RZ, R0.reuse, 0x60, RZ, 0xc0, !PT ;  /* 0x0000006000ff7812 */ /* 0x040fe2000782c0ff */
[----:B------:R-:W-:Y:S01]  /*06f0*/  BSSY.RECONVERGENT B1, `(.L_x_10) ;  /* 0x0000037000017945 */ /* 0x000fe20003800200 */
[----:B------:R-:W-:Y:S01]  /*0700*/  IADD3 R2, PT, PT, R0, -UR7, RZ ;  /* 0x8000000700027c10 */ /* 0x000fe2000fffe0ff */
[----:B------:R-:W-:-:S03]  /*0710*/  IMAD.MOV.U32 R13, RZ, RZ, R0 ;  /* 0x000000ffff0d7224 */ /* 0x000fc600078e0000 */
[----:B------:R-:W-:-:S07]  /*0720*/  ISETP.GT.U32.AND P0, PT, R2, -0x61, PT ;  /* 0xffffff9f0200780c */ /* 0x000fce0003f04070 */
[----:B------:R-:W-:Y:S06]  /*0730*/  @!P1 BRA `(.L_x_11) ;  /* 0x0000000000c89947 */ /* 0x000fec0003800000 */
[----:B------:R-:W-:Y:S01]  /*0740*/  IABS R12, R20 ;  /* 0x00000014000c7213 */ /* 0x000fe20000000000 */
[----:B------:R-:W3:Y:S01]  /*0750*/  LDC R14, c[0x0][0x3a4] ;  /* 0x0000e900ff0e7b82 */ /* 0x000ee20000000800 */
[----:B-12---:R-:W-:Y:S01]  /*0760*/  LOP3.LUT R4, RZ, R0, RZ, 0x33, !PT ;  /* 0x00000000ff047212 */ /* 0x006fe200078e33ff */
[----:B------:R-:W-:Y:S01]  /*0770*/  IMAD.MOV.U32 R13, RZ, RZ, R0 ;  /* 0x000000ffff0d7224 */ /* 0x000fe200078e0000 */
[----:B------:R-:W1:Y:S02]  /*0780*/  I2F.RP R5, R12 ;  /* 0x0000000c00057306 */ /* 0x000e640000209400 */
[----:B------:R-:W-:-:S03]  /*0790*/  LEA.HI R4, R4, 0x1, RZ, 0x1b ;  /* 0x0000000104047811 */ /* 0x000fc600078fd8ff */
[----:B------:R-:W2:Y:S01]  /*07a0*/  LDC R20, c[0x0][0x3a8] ;  /* 0x0000ea00ff147b82 */ /* 0x000ea20000000800 */
[----:B------:R-:W-:Y:S02]  /*07b0*/  LOP3.LUT R4, R4, 0x3, RZ, 0xc0, !PT ;  /* 0x0000000304047812 */ /* 0x000fe400078ec0ff */
[----:B-1----:R-:W1:Y:S02]  /*07c0*/  MUFU.RCP R5, R5 ;  /* 0x0000000500057308 */ /* 0x002e640000001000 */
[----:B-1----:R-:W-:Y:S02]  /*07d0*/  VIADD R2, R5, 0xffffffe ;  /* 0x0ffffffe05027836 */ /* 0x002fe40000000000 */
[----:B------:R-:W-:-:S04]  /*07e0*/  IMAD.MOV.U32 R5, RZ, RZ, RZ ;  /* 0x000000ffff057224 */ /* 0x000fc800078e00ff */
[----:B------:R1:W4:Y:S02]  /*07f0*/  F2I.FTZ.U32.TRUNC.NTZ R3, R2 ;  /* 0x0000000200037305 */ /* 0x000324000021f000 */
[----:B-1----:R-:W-:Y:S01]  /*0800*/  MOV R2, RZ ;  /* 0x000000ff00027202 */ /* 0x002fe20000000f00 */
[----:B----4-:R-:W-:-:S04]  /*0810*/  IMAD.MOV R7, RZ, RZ, -R3 ;  /* 0x000000ffff077224 */ /* 0x010fc800078e0a03 */
[----:B------:R-:W-:-:S04]  /*0820*/  IMAD R7, R7, R12, RZ ;  /* 0x0000000c07077224 */ /* 0x000fc800078e02ff */
[----:B0-23--:R-:W-:-:S07]  /*0830*/  IMAD.HI.U32 R6, R3, R7, R2 ;  /* 0x0000000703067227 */ /* 0x00dfce00078e0002 */
.L_x_12:
[----:B------:R-:W-:Y:S02]  /*0840*/  IABS R3, R13 ;  /* 0x0000000d00037213 */ /* 0x000fe40000000000 */
[----:B------:R-:W-:-:S03]  /*0850*/  IABS R10, R20 ;  /* 0x00000014000a7213 */ /* 0x000fc60000000000 */
[----:B------:R-:W-:-:S04]  /*0860*/  IMAD.HI.U32 R2, R6, R3, RZ ;  /* 0x0000000306027227 */ /* 0x000fc800078e00ff */
[----:B---3--:R-:W-:-:S04]  /*0870*/  IMAD.MOV R8, RZ, RZ, -R2 ;  /* 0x000000ffff087224 */ /* 0x008fc800078e0a02 */
[----:B------:R-:W-:-:S05]  /*0880*/  IMAD R3, R10, R8, R3 ;  /* 0x000000080a037224 */ /* 0x000fca00078e0203 */
[----:B------:R-:W-:-:S13]  /*0890*/  ISETP.GT.U32.AND P2, PT, R12, R3, PT ;  /* 0x000000030c00720c */ /* 0x000fda0003f44070 */
[----:B------:R-:W-:Y:S01]  /*08a0*/  @!P2 IADD3 R3, PT, PT, R3, -R10, RZ ;  /* 0x8000000a0303a210 */ /* 0x000fe20007ffe0ff */
[----:B------:R-:W-:Y:S01]  /*08b0*/  @!P2 VIADD R2, R2, 0x1 ;  /* 0x000000010202a836 */ /* 0x000fe20000000000 */
[----:B------:R-:W-:Y:S01]  /*08c0*/  ISETP.NE.AND P2, PT, R20, RZ, PT ;  /* 0x000000ff1400720c */ /* 0x000fe20003f45270 */
[----:B------:R-:W-:Y:S01]  /*08d0*/  IMAD.MOV.U32 R10, RZ, RZ, R14 ;  /* 0x000000ffff0a7224 */ /* 0x000fe200078e000e */
[----:B------:R-:W-:Y:S02]  /*08e0*/  ISETP.GE.U32.AND P1, PT, R3, R12, PT ;  /* 0x0000000c0300720c */ /* 0x000fe40003f26070 */
[----:B------:R-:W-:-:S04]  /*08f0*/  LOP3.LUT R3, R13, R20, RZ, 0x3c, !PT ;  /* 0x000000140d037212 */ /* 0x000fc800078e3cff */
[----:B------:R-:W-:-:S07]  /*0900*/  ISETP.GE.AND P3, PT, R3, RZ, PT ;  /* 0x000000ff0300720c */ /* 0x000fce0003f66270 */
[----:B------:R-:W-:-:S04]  /*0910*/  @P1 VIADD R2, R2, 0x1 ;  /* 0x0000000102021836 */ /* 0x000fc80000000000 */
[----:B------:R-:W-:-:S05]  /*0920*/  IMAD.MOV.U32 R15, RZ, RZ, R2 ;  /* 0x000000ffff0f7224 */ /* 0x000fca00078e0002 */
[----:B------:R-:W-:Y:S02]  /*0930*/  @!P3 IADD3 R15, PT, PT, -R15, RZ, RZ ;  /* 0x000000ff0f0fb210 */ /* 0x000fe40007ffe1ff */
[----:B------:R-:W-:-:S05]  /*0940*/  @!P2 LOP3.LUT R15, RZ, R20, RZ, 0x33, !PT ;  /* 0x00000014ff0fa212 */ /* 0x000fca00078e33ff */
[----:B------:R-:W-:Y:S02]  /*0950*/  VIADD R3, R15, UR4 ;  /* 0x000000040f037c36 */ /* 0x000fe40008000000 */
[----:B------:R-:W-:-:S03]  /*0960*/  IMAD.MOV R7, RZ, RZ, -R15 ;  /* 0x000000ffff077224 */ /* 0x000fc600078e0a0f */
[----:B------:R-:W-:Y:S01]  /*0970*/  ISETP.GE.AND P1, PT, R3, R10, PT ;  /* 0x0000000a0300720c */ /* 0x000fe20003f26270 */
[----:B------:R-:W-:-:S12]  /*0980*/  IMAD R8, R20, R7, R13 ;  /* 0x0000000714087224 */ /* 0x000fd800078e020d */
[----:B------:R-:W0:Y:S01]  /*0990*/  @!P1 LDC.64 R2, c[0x0][0x380] ;  /* 0x0000e000ff029b82 */ /* 0x000e220000000a00 */
[----:B------:R-:W-:-:S05]  /*09a0*/  @!P1 IMAD R7, R15, R20, UR8 ;  /* 0x000000080f079e24 */ /* 0x000fca000f8e0214 */
[----:B------:R-:W-:Y:S02]  /*09b0*/  @!P1 IADD3 R9, PT, PT, R8, R7, RZ ;  /* 0x0000000708099210 */ /* 0x000fe40007ffe0ff */
[----:B------:R-:W-:-:S03]  /*09c0*/  PRMT R7, RZ, 0x7610, R7 ;  /* 0x00007610ff077816 */ /* 0x000fc60000000007 */
[----:B0-----:R-:W-:-:S05]  /*09d0*/  @!P1 IMAD.WIDE R2, R9, 0x2, R2 ;  /* 0x0000000209029825 */ /* 0x001fca00078e0202 */
[----:B------:R-:W2:Y:S01]  /*09e0*/  @!P1 LDG.E.U16.CONSTANT R7, desc[UR12][R2.64] ;  /* 0x0000000c02079981 */ /* 0x000ea2000c1e9500 */
[----:B------:R-:W-:Y:S02]  /*09f0*/  IMAD R8, R15, R20, R8 ;  /* 0x000000140f087224 */ /* 0x000fe400078e0208 */
[----:B------:R-:W-:Y:S02]  /*0a00*/  VIADD R5, R5, 0x1 ;  /* 0x0000000105057836 */ /* 0x000fe40000000000 */
[----:B------:R-:W-:Y:S01]  /*0a10*/  VIADD R13, R13, 0x20 ;  /* 0x000000200d0d7836 */ /* 0x000fe20000000000 */
[----:B------:R-:W-:Y:S02]  /*0a20*/  LEA R8, R8, UR5, 0x1 ;  /* 0x0000000508087c11 */ /* 0x000fe4000f8e08ff */
[----:B------:R-:W-:-:S03]  /*0a30*/  ISETP.NE.AND P1, PT, R5, R4, PT ;  /* 0x000000040500720c */ /* 0x000fc60003f25270 */
[----:B--2---:R3:W-:Y:S10]  /*0a40*/  STS.U16 [R8], R7 ;  /* 0x0000000708007388 */ /* 0x0047f40000000400 */
[----:B------:R-:W-:Y:S05]  /*0a50*/  @P1 BRA `(.L_x_12) ;  /* 0xfffffffc00781947 */ /* 0x000fea000383ffff */
.L_x_11:
[----:B------:R-:W-:Y:S05]  /*0a60*/  BSYNC.RECONVERGENT B1 ;  /* 0x0000000000017941 */ /* 0x000fea0003800200 */
.L_x_10:
[----:B------:R-:W-:Y:S05]  /*0a70*/  @P0 BRA `(.L_x_9) ;  /* 0x0000000800140947 */ /* 0x000fea0003800000 */
[----:B------:R-:W-:Y:S01]  /*0a80*/  IABS R12, R20 ;  /* 0x00000014000c7213 */ /* 0x000fe20000000000 */
[----:B------:R-:W4:Y:S01]  /*0a90*/  LDC R10, c[0x0][0x3a4] ;  /* 0x0000e900ff0a7b82 */ /* 0x000f220000000800 */
[----:B------:R-:W-:Y:S02]  /*0aa0*/  IMAD.MOV.U32 R14, RZ, RZ, RZ ;  /* 0x000000ffff0e7224 */ /* 0x000fe400078e00ff */
[----:B------:R-:W5:Y:S05]  /*0ab0*/  I2F.RP R2, R12 ;  /* 0x0000000c00027306 */ /* 0x000f6a0000209400 */
[----:B------:R-:W0:Y:S03]  /*0ac0*/  LDC R20, c[0x0][0x3a8] ;  /* 0x0000ea00ff147b82 */ /* 0x000e260000000800 */
[----:B-----5:R-:W5:Y:S02]  /*0ad0*/  MUFU.RCP R2, R2 ;  /* 0x0000000200027308 */ /* 0x020f640000001000 */
[----:B-----5:R-:W-:-:S06]  /*0ae0*/  VIADD R15, R2, 0xffffffe ;  /* 0x0ffffffe020f7836 */ /* 0x020fcc0000000000 */
[----:B------:R-:W5:Y:S02]  /*0af0*/  F2I.FTZ.U32.TRUNC.NTZ R15, R15 ;  /* 0x0000000f000f7305 */ /* 0x000f64000021f000 */
[----:B-----5:R-:W-:-:S05]  /*0b00*/  IADD3 R3, PT, PT, RZ, -R15, RZ ;  /* 0x8000000fff037210 */ /* 0x020fca0007ffe0ff */
[----:B------:R-:W-:-:S04]  /*0b10*/  IMAD R3, R3, R12, RZ ;  /* 0x0000000c03037224 */ /* 0x000fc800078e02ff */
[----:B0---4-:R-:W-:-:S07]  /*0b20*/  IMAD.HI.U32 R14, R15, R3, R14 ;  /* 0x000000030f0e7227 */ /* 0x011fce00078e000e */
.L_x_13:
[----:B----4-:R-:W-:Y:S01]  /*0b30*/  IABS R18, R20 ;  /* 0x0000001400127213 */ /* 0x010fe20000000000 */
[C---:B------:R-:W-:Y:S01]  /*0b40*/  VIADD R23, R13.reuse, 0x20 ;  /* 0x000000200d177836 */ /* 0x040fe20000000000 */
[----:B------:R-:W-:Y:S01]  /*0b50*/  IABS R3, R13 ;  /* 0x0000000d00037213 */ /* 0x000fe20000000000 */
[C---:B------:R-:W-:Y:S01]  /*0b60*/  VIADD R25, R13.reuse, 0x40 ;  /* 0x000000400d197836 */ /* 0x040fe20000000000 */
[----:B------:R-:W0:Y:S01]  /*0b70*/  I2F.RP R5, R18 ;  /* 0x0000001200057306 */ /* 0x000e220000209400 */
[----:B------:R-:W-:Y:S02]  /*0b80*/  IADD3 R27, PT, PT, R13, 0x60, RZ ;  /* 0x000000600d1b7810 */ /* 0x000fe40007ffe0ff */
[----:B------:R-:W-:Y:S01]  /*0b90*/  IMAD.HI.U32 R2, R14, R3, RZ ;  /* 0x000000030e027227 */ /* 0x000fe200078e00ff */
[----:B------:R-:W-:Y:S02]  /*0ba0*/  IABS R9, R25 ;  /* 0x0000001900097213 */ /* 0x000fe40000000000 */
[----:B------:R-:W-:Y:S01]  /*0bb0*/  PRMT R26, RZ, 0x7610, R26 ;  /* 0x00007610ff1a7816 */ /* 0x000fe2000000001a */
[----:B------:R-:W-:Y:S01]  /*0bc0*/  IMAD.MOV.U32 R14, RZ, RZ, RZ ;  /* 0x000000ffff0e7224 */ /* 0x000fe200078e00ff */
[----:B-12---:R-:W-:-:S05]  /*0bd0*/  IADD3 R4, PT, PT, -R2, RZ, RZ ;  /* 0x000000ff02047210 */ /* 0x006fca0007ffe1ff */
[----:B------:R-:W-:Y:S01]  /*0be0*/  IMAD R3, R18, R4, R3 ;  /* 0x0000000412037224 */ /* 0x000fe200078e0203 */
[----:B0-----:R-:W0:Y:S04]  /*0bf0*/  MUFU.RCP R5, R5 ;  /* 0x0000000500057308 */ /* 0x001e280000001000 */
[----:B------:R-:W-:-:S13]  /*0c00*/  ISETP.GT.U32.AND P2, PT, R12, R3, PT ;  /* 0x000000030c00720c */ /* 0x000fda0003f44070 */
[----:B------:R-:W-:Y:S01]  /*0c10*/  @!P2 IMAD.IADD R3, R3, 0x1, -R18 ;  /* 0x000000010303a824 */ /* 0x000fe200078e0a12 */
[----:B------:R-:W-:Y:S01]  /*0c20*/  @!P2 IADD3 R2, PT, PT, R2, 0x1, RZ ;  /* 0x000000010202a810 */ /* 0x000fe20007ffe0ff */
[----:B0-----:R-:W-:-:S03]  /*0c30*/  VIADD R15, R5, 0xffffffe ;  /* 0x0ffffffe050f7836 */ /* 0x001fc60000000000 */
[----:B------:R-:W-:Y:S02]  /*0c40*/  ISETP.GE.U32.AND P0, PT, R3, R12, PT ;  /* 0x0000000c0300720c */ /* 0x000fe40003f06070 */
[----:B------:R-:W-:Y:S01]  /*0c50*/  MOV R12, R18 ;  /* 0x00000012000c7202 */ /* 0x000fe20000000f00 */
[----:B------:R-:W3:Y:S10]  /*0c60*/  F2I.FTZ.U32.TRUNC.NTZ R15, R15 ;  /* 0x0000000f000f7305 */ /* 0x000ef4000021f000 */
[----:B------:R-:W-:-:S02]  /*0c70*/  @P0 VIADD R2, R2, 0x1 ;  /* 0x0000000102020836 */ /* 0x000fc40000000000 */
[----:B---3--:R-:W-:-:S04]  /*0c80*/  IMAD.MOV R7, RZ, RZ, -R15 ;  /* 0x000000ffff077224 */ /* 0x008fc800078e0a0f */
[----:B------:R-:W-:Y:S01]  /*0c90*/  IMAD R5, R7, R18, RZ ;  /* 0x0000001207057224 */ /* 0x000fe200078e02ff */
[----:B------:R-:W-:-:S03]  /*0ca0*/  IABS R7, R23 ;  /* 0x0000001700077213 */ /* 0x000fc60000000000 */
[----:B------:R-:W-:Y:S01]  /*0cb0*/  IMAD.HI.U32 R14, R15, R5, R14 ;  /* 0x000000050f0e7227 */ /* 0x000fe200078e000e */
[----:B------:R-:W-:-:S05]  /*0cc0*/  IABS R15, R27 ;  /* 0x0000001b000f7213 */ /* 0x000fca0000000000 */
[----:B------:R-:W-:-:S04]  /*0cd0*/  IMAD.HI.U32 R4, R14, R7, RZ ;  /* 0x000000070e047227 */ /* 0x000fc800078e00ff */
[----:B------:R-:W-:Y:S02]  /*0ce0*/  IMAD.MOV R8, RZ, RZ, -R4 ;  /* 0x000000ffff087224 */ /* 0x000fe400078e0a04 */
[----:B------:R-:W-:-:S04]  /*0cf0*/  IMAD.HI.U32 R5, R14, R9, RZ ;  /* 0x000000090e057227 */ /* 0x000fc800078e00ff */
[----:B------:R-:W-:Y:S02]  /*0d00*/  IMAD R3, R18, R8, R7 ;  /* 0x0000000812037224 */ /* 0x000fe400078e0207 */
[----:B------:R-:W-:-:S03]  /*0d10*/  IMAD.HI.U32 R6, R14, R15, RZ ;  /* 0x0000000f0e067227 */ /* 0x000fc600078e00ff */
[----:B------:R-:W-:Y:S01]  /*0d20*/  ISETP.GT.U32.AND P6, PT, R12, R3, PT ;  /* 0x000000030c00720c */ /* 0x000fe20003fc4070 */
[----:B------:R-:W-:Y:S02]  /*0d30*/  IMAD.MOV R16, RZ, RZ, -R5 ;  /* 0x000000ffff107224 */ /* 0x000fe400078e0a05 */
[----:B------:R-:W-:Y:S02]  /*0d40*/  IMAD.MOV R8, RZ, RZ, -R6 ;  /* 0x000000ffff087224 */ /* 0x000fe400078e0a06 */
[C---:B------:R-:W-:Y:S02]  /*0d50*/  IMAD R7, R18.reuse, R16, R9 ;  /* 0x0000001012077224 */ /* 0x040fe400078e0209 */
[----:B------:R-:W-:Y:S01]  /*0d60*/  IMAD R9, R18, R8, R15 ;  /* 0x0000000812097224 */ /* 0x000fe200078e020f */
[----:B------:R-:W-:Y:S02]  /*0d70*/  LOP3.LUT R8, R13, R20, RZ, 0x3c, !PT ;  /* 0x000000140d087212 */ /* 0x000fe400078e3cff */
[----:B------:R-:W-:-:S02]  /*0d80*/  ISETP.GT.U32.AND P5, PT, R12, R7, PT ;  /* 0x000000070c00720c */ /* 0x000fc40003fa4070 */
[----:B------:R-:W-:Y:S01]  /*0d90*/  ISETP.GT.U32.AND P1, PT, R12, R9, PT ;  /* 0x000000090c00720c */ /* 0x000fe20003f24070 */
[----:B------:R-:W-:Y:S01]  /*0da0*/  @!P6 IMAD.IADD R3, R3, 0x1, -R18 ;  /* 0x000000010303e824 */ /* 0x000fe200078e0a12 */
[----:B------:R-:W-:Y:S01]  /*0db0*/  ISETP.GE.AND P3, PT, R8, RZ, PT ;  /* 0x000000ff0800720c */ /* 0x000fe20003f66270 */
[----:B------:R-:W-:Y:S01]  /*0dc0*/  @!P6 VIADD R4, R4, 0x1 ;  /* 0x000000010404e836 */ /* 0x000fe20000000000 */
[----:B------:R-:W-:Y:S02]  /*0dd0*/  LOP3.LUT R15, RZ, R20, RZ, 0x33, !PT ;  /* 0x00000014ff0f7212 */ /* 0x000fe400078e33ff */
[----:B------:R-:W-:Y:S02]  /*0de0*/  ISETP.GE.U32.AND P4, PT, R3, R12, PT ;  /* 0x0000000c0300720c */ /* 0x000fe40003f86070 */
[----:B------:R-:W-:-:S03]  /*0df0*/  LOP3.LUT R3, R23, R20, RZ, 0x3c, !PT ;  /* 0x0000001417037212 */ /* 0x000fc600078e3cff */
[--C-:B------:R-:W-:Y:S01]  /*0e00*/  @!P5 IMAD.IADD R7, R7, 0x1, -R18.reuse ;  /* 0x000000010707d824 */ /* 0x100fe200078e0a12 */
[----:B------:R-:W-:Y:S01]  /*0e10*/  ISETP.GE.AND P6, PT, R3, RZ, PT ;  /* 0x000000ff0300720c */ /* 0x000fe20003fc6270 */
[----:B------:R-:W-:Y:S01]  /*0e20*/  @!P1 IMAD.IADD R9, R9, 0x1, -R18 ;  /* 0x0000000109099824 */ /* 0x000fe200078e0a12 */
[----:B------:R-:W-:Y:S01]  /*0e30*/  LOP3.LUT R3, R25, R20, RZ, 0x3c, !PT ;  /* 0x0000001419037212 */ /* 0x000fe200078e3cff */
[----:B------:R-:W-:Y:S01]  /*0e40*/  @!P1 VIADD R6, R6, 0x1 ;  /* 0x0000000106069836 */ /* 0x000fe20000000000 */
[-C--:B------:R-:W-:Y:S01]  /*0e50*/  ISETP.GE.U32.AND P2, PT, R7, R12.reuse, PT ;  /* 0x0000000c0700720c */ /* 0x080fe20003f46070 */
[----:B------:R-:W-:Y:S01]  /*0e60*/  @!P3 IMAD.MOV R2, RZ, RZ, -R2 ;  /* 0x000000ffff02b224 */ /* 0x000fe200078e0a02 */
[----:B------:R-:W-:Y:S01]  /*0e70*/  @!P5 IADD3 R5, PT, PT, R5, 0x1, RZ ;  /* 0x000000010505d810 */ /* 0x000fe20007ffe0ff */
[----:B------:R-:W-:Y:S01]  /*0e80*/  @P4 VIADD R4, R4, 0x1 ;  /* 0x0000000104044836 */ /* 0x000fe20000000000 */
[----:B------:R-:W-:Y:S02]  /*0e90*/  ISETP.GE.U32.AND P0, PT, R9, R12, PT ;  /* 0x0000000c0900720c */ /* 0x000fe40003f06070 */
[----:B------:R-:W-:-:S02]  /*0ea0*/  LOP3.LUT R7, R27, R20, RZ, 0x3c, !PT ;  /* 0x000000141b077212 */ /* 0x000fc400078e3cff */
[----:B------:R-:W-:Y:S01]  /*0eb0*/  ISETP.GE.AND P5, PT, R3, RZ, PT ;  /* 0x000000ff0300720c */ /* 0x000fe20003fa6270 */
[----:B------:R-:W-:Y:S01]  /*0ec0*/  @!P6 IMAD.MOV R4, RZ, RZ, -R4 ;  /* 0x000000ffff04e224 */ /* 0x000fe200078e0a04 */
[----:B------:R-:W-:Y:S02]  /*0ed0*/  ISETP.GE.AND P4, PT, R7, RZ, PT ;  /* 0x000000ff0700720c */ /* 0x000fe40003f86270 */
[----:B------:R-:W-:Y:S01]  /*0ee0*/  ISETP.NE.AND P1, PT, R20, RZ, PT ;  /* 0x000000ff1400720c */ /* 0x000fe20003f25270 */
[----:B------:R-:W-:-:S03]  /*0ef0*/  @P2 VIADD R5, R5, 0x1 ;  /* 0x0000000105052836 */ /* 0x000fc60000000000 */
[C---:B------:R-:W-:Y:S02]  /*0f00*/  SEL R21, R15.reuse, R2, !P1 ;  /* 0x000000020f157207 */ /* 0x040fe40004800000 */
[----:B------:R-:W-:Y:S02]  /*0f10*/  @P0 IADD3 R6, PT, PT, R6, 0x1, RZ ;  /* 0x0000000106060810 */ /* 0x000fe40007ffe0ff */
[----:B------:R-:W-:Y:S01]  /*0f20*/  SEL R19, R15, R4, !P1 ;  /* 0x000000040f137207 */ /* 0x000fe20004800000 */
[----:B------:R-:W-:Y:S01]  /*0f30*/  @!P5 IMAD.MOV R5, RZ, RZ, -R5 ;  /* 0x000000ffff05d224 */ /* 0x000fe200078e0a05 */
[C---:B------:R-:W-:Y:S01]  /*0f40*/  IADD3 R24, PT, PT, -R21.reuse, RZ, RZ ;  /* 0x000000ff15187210 */ /* 0x040fe20007ffe1ff */
[----:B------:R-:W-:Y:S01]  /*0f50*/  VIADD R3, R21, UR4 ;  /* 0x0000000415037c36 */ /* 0x000fe20008000000 */
[----:B------:R-:W-:Y:S01]  /*0f60*/  @!P4 IADD3 R6, PT, PT, -R6, RZ, RZ ;  /* 0x000000ff0606c210 */ /* 0x000fe20007ffe1ff */
[----:B------:R-:W-:Y:S01]  /*0f70*/  IMAD.MOV R18, RZ, RZ, -R19 ;  /* 0x000000ffff127224 */ /* 0x000fe200078e0a13 */
[----:B------:R-:W-:Y:S01]  /*0f80*/  SEL R17, R15, R5, !P1 ;  /* 0x000000050f117207 */ /* 0x000fe20004800000 */
[----:B------:R-:W-:Y:S01]  /*0f90*/  VIADD R5, R19, UR4 ;  /* 0x0000000413057c36 */ /* 0x000fe20008000000 */
[----:B------:R-:W-:Y:S01]  /*0fa0*/  SEL R15, R15, R6, !P1 ;  /* 0x000000060f0f7207 */ /* 0x000fe20004800000 */
[C---:B------:R-:W-:Y:S01]  /*0fb0*/  IMAD R18, R20.reuse, R18, R23 ;  /* 0x0000001214127224 */ /* 0x040fe200078e0217 */
[-C--:B------:R-:W-:Y:S01]  /*0fc0*/  ISETP.GE.AND P0, PT, R3, R10.reuse, PT ;  /* 0x0000000a0300720c */ /* 0x080fe20003f06270 */
[----:B------:R-:W-:Y:S01]  /*0fd0*/  VIADD R7, R17, UR4 ;  /* 0x0000000411077c36 */ /* 0x000fe20008000000 */
[----:B------:R-:W-:Y:S01]  /*0fe0*/  IADD3 R9, PT, PT, R15, UR4, RZ ;  /* 0x000000040f097c10 */ /* 0x000fe2000fffe0ff */
[----:B------:R-:W-:Y:S01]  /*0ff0*/  IMAD.MOV R22, RZ, RZ, -R15 ;  /* 0x000000ffff167224 */ /* 0x000fe200078e0a0f */
[-C--:B------:R-:W-:Y:S01]  /*1000*/  ISETP.GE.AND P1, PT, R5, R10.reuse, PT ;  /* 0x0000000a0500720c */ /* 0x080fe20003f26270 */
[----:B------:R-:W-:Y:S01]  /*1010*/  IMAD.MOV R16, RZ, RZ, -R17 ;  /* 0x000000ffff107224 */ /* 0x000fe200078e0a11 */
[----:B------:R-:W-:Y:S01]  /*1020*/  ISETP.GE.AND P2, PT, R7, R10, PT ;  /* 0x0000000a0700720c */ /* 0x000fe20003f46270 */
[C---:B------:R-:W-:Y:S01]  /*1030*/  IMAD R23, R20.reuse, R24, R13 ;  /* 0x0000001814177224 */ /* 0x040fe200078e020d */
[----:B------:R-:W-:Y:S01]  /*1040*/  ISETP.GE.AND P3, PT, R9, R10, PT ;  /* 0x0000000a0900720c */ /* 0x000fe20003f66270 */
[----:B------:R-:W-:-:S02]  /*1050*/  IMAD R22, R20, R22, R27 ;  /* 0x0000001614167224 */ /* 0x000fc400078e021b */
[----:B------:R-:W-:Y:S02]  /*1060*/  IMAD R16, R20, R16, R25 ;  /* 0x0000001014107224 */ /* 0x000fe400078e0219 */
[----:B------:R-:W0:Y:S01]  /*1070*/  @!P0 LDC.64 R4, c[0x0][0x380] ;  /* 0x0000e000ff048b82 */ /* 0x000e220000000a00 */
[----:B------:R-:W-:-:S03]  /*1080*/  @!P0 IMAD R24, R21, R20, UR8 ;  /* 0x0000000815188e24 */ /* 0x000fc6000f8e0214 */
[-C--:B------:R-:W-:Y:S02]  /*1090*/  @!P1 IMAD R27, R19, R20.reuse, UR8 ;  /* 0x00000008131b9e24 */ /* 0x080fe4000f8e0214 */
[-C--:B------:R-:W-:Y:S02]  /*10a0*/  @!P2 IMAD R29, R17, R20.reuse, UR8 ;  /* 0x00000008111dae24 */ /* 0x080fe4000f8e0214 */
[----:B------:R-:W1:Y:S01]  /*10b0*/  @!P1 LDC.64 R8, c[0x0][0x380] ;  /* 0x0000e000ff089b82 */ /* 0x000e620000000a00 */
[----:B------:R-:W-:Y:S02]  /*10c0*/  @!P3 IMAD R31, R15, R20, UR8 ;  /* 0x000000080f1fbe24 */ /* 0x000fe4000f8e0214 */
[--C-:B------:R-:W-:Y:S01]  /*10d0*/  @!P0 IMAD.IADD R25, R23, 0x1, R24.reuse ;  /* 0x0000000117198824 */ /* 0x100fe200078e0218 */
[----:B------:R-:W-:Y:S01]  /*10e0*/  PRMT R24, RZ, 0x7610, R24 ;  /* 0x00007610ff187816 */ /* 0x000fe20000000018 */
[----:B------:R-:W-:Y:S01]  /*10f0*/  @!P1 IMAD.IADD R27, R18, 0x1, R27 ;  /* 0x00000001121b9824 */ /* 0x000fe200078e021b */
[----:B------:R-:W-:Y:S01]  /*1100*/  @!P3 IADD3 R31, PT, PT, R22, R31, RZ ;  /* 0x0000001f161fb210 */ /* 0x000fe20007ffe0ff */
[----:B------:R-:W-:Y:S01]  /*1110*/  @!P2 IMAD.IADD R29, R16, 0x1, R29 ;  /* 0x00000001101da824 */ /* 0x000fe200078e021d */
[----:B------:R-:W2:Y:S08]  /*1120*/  @!P2 LDC.64 R6, c[0x0][0x380] ;  /* 0x0000e000ff06ab82 */ /* 0x000eb00000000a00 */
[----:B------:R-:W3:Y:S01]  /*1130*/  @!P3 LDC.64 R2, c[0x0][0x380] ;  /* 0x0000e000ff02bb82 */ /* 0x000ee20000000a00 */
[----:B0-----:R-:W-:Y:S01]  /*1140*/  @!P0 IMAD.WIDE R4, R25, 0x2, R4 ;  /* 0x0000000219048825 */ /* 0x001fe200078e0204 */
[----:B------:R-:W-:-:S04]  /*1150*/  PRMT R25, RZ, 0x7610, R25 ;  /* 0x00007610ff197816 */ /* 0x000fc80000000019 */
[----:B------:R-:W4:Y:S01]  /*1160*/  @!P0 LDG.E.U16.CONSTANT R24, desc[UR12][R4.64] ;  /* 0x0000000c04188981 */ /* 0x000f22000c1e9500 */
[----:B-1----:R-:W-:Y:S01]  /*1170*/  @!P1 IMAD.WIDE R8, R27, 0x2, R8 ;  /* 0x000000021b089825 */ /* 0x002fe200078e0208 */
[----:B------:R-:W-:-:S04]  /*1180*/  PRMT R27, RZ, 0x7610, R27 ;  /* 0x00007610ff1b7816 */ /* 0x000fc8000000001b */
[----:B------:R-:W5:Y:S01]  /*1190*/  @!P1 LDG.E.U16.CONSTANT R25, desc[UR12][R8.64] ;  /* 0x0000000c08199981 */ /* 0x000f62000c1e9500 */
[----:B--2---:R-:W-:-:S05]  /*11a0*/  @!P2 IMAD.WIDE R6, R29, 0x2, R6 ;  /* 0x000000021d06a825 */ /* 0x004fca00078e0206 */
[----:B------:R-:W2:Y:S01]  /*11b0*/  @!P2 LDG.E.U16.CONSTANT R26, desc[UR12][R6.64] ;  /* 0x0000000c061aa981 */ /* 0x000ea2000c1e9500 */
[----:B---3--:R-:W-:-:S05]  /*11c0*/  @!P3 IMAD.WIDE R2, R31, 0x2, R2 ;  /* 0x000000021f02b825 */ /* 0x008fca00078e0202 */
[----:B------:R-:W3:Y:S01]  /*11d0*/  @!P3 LDG.E.U16.CONSTANT R27, desc[UR12][R2.64] ;  /* 0x0000000c021bb981 */ /* 0x000ee2000c1e9500 */
[-C--:B------:R-:W-:Y:S02]  /*11e0*/  IMAD R21, R21, R20.reuse, R23 ;  /* 0x0000001415157224 */ /* 0x080fe400078e0217 */
[-C--:B------:R-:W-:Y:S02]  /*11f0*/  IMAD R18, R19, R20.reuse, R18 ;  /* 0x0000001413127224 */ /* 0x080fe400078e0212 */
[-C--:B------:R-:W-:Y:S02]  /*1200*/  IMAD R16, R17, R20.reuse, R16 ;  /* 0x0000001411107224 */ /* 0x080fe400078e0210 */
[----:B------:R-:W-:Y:S01]  /*1210*/  IMAD R22, R15, R20, R22 ;  /* 0x000000140f167224 */ /* 0x000fe200078e0216 */
[----:B------:R-:W-:Y:S02]  /*1220*/  LEA R21, R21, UR5, 0x1 ;  /* 0x0000000515157c11 */ /* 0x000fe4000f8e08ff */
[----:B------:R-:W-:-:S02]  /*1230*/  LEA R18, R18, UR5, 0x1 ;  /* 0x0000000512127c11 */ /* 0x000fc4000f8e08ff */
[----:B------:R-:W-:Y:S02]  /*1240*/  LEA R15, R16, UR5, 0x1 ;  /* 0x00000005100f7c11 */ /* 0x000fe4000f8e08ff */
[----:B------:R-:W-:Y:S01]  /*1250*/  LEA R22, R22, UR5, 0x1 ;  /* 0x0000000516167c11 */ /* 0x000fe2000f8e08ff */
[----:B------:R-:W-:-:S05]  /*1260*/  VIADD R13, R13, 0x80 ;  /* 0x000000800d0d7836 */ /* 0x000fca0000000000 */
[----:B------:R-:W-:Y:S01]  /*1270*/  ISETP.GE.AND P0, PT, R13, UR7, PT ;  /* 0x000000070d007c0c */ /* 0x000fe2000bf06270 */
[----:B----4-:R4:W-:Y:S04]  /*1280*/  STS.U16 [R21], R24 ;  /* 0x0000001815007388 */ /* 0x0109e80000000400 */
[----:B-----5:R4:W-:Y:S04]  /*1290*/  STS.U16 [R18], R25 ;  /* 0x0000001912007388 */ /* 0x0209e80000000400 */
[----:B--2---:R4:W-:Y:S04]  /*12a0*/  STS.U16 [R15], R26 ;  /* 0x0000001a0f007388 */ /* 0x0049e80000000400 */
[----:B---3--:R4:W-:Y:S01]  /*12b0*/  STS.U16 [R22], R27 ;  /* 0x0000001b16007388 */ /* 0x0089e20000000400 */
[----:B------:R-:W-:Y:S05]  /*12c0*/  @!P0 BRA `(.L_x_13) ;  /* 0xfffffff800188947 */ /* 0x000fea000383ffff */
.L_x_9:
[----:B------:R-:W-:Y:S05]  /*12d0*/  BSYNC.RECONVERGENT B0 ;  /* 0x0000000000007941 */ /* 0x000fea0003800200 */
.L_x_8:
[----:B------:R-:W-:Y:S01]  /*12e0*/  BAR.SYNC.DEFER_BLOCKING 0x0 ;  /* 0x0000000000007b1d */ /* 0x000fe20000010000 */
[----:B------:R-:W-:-:S05]  /*12f0*/  ISETP.GE.AND P0, PT, R10, 0x1, PT ;  /* 0x000000010a00780c */ /* 0x000fca0003f06270 */
[----:B------:R-:W0:Y:S08]  /*1300*/  LDCU UR14, c[0x0][0x3a8] ;  /* 0x00007500ff0e77ac */ /* 0x000e300008000800 */
[----:B------:R-:W-:Y:S05]  /*1310*/  @!P0 BRA `(.L_x_14) ;  /* 0x0000007c00a48947 */ /* 0x000fea0003800000 */
[----:B------:R-:W5:Y:S01]  /*1320*/  LDCU UR5, c[0x0][0x3a4] ;  /* 0x00007480ff0577ac */ /* 0x000f620008000800 */
[C---:B------:R-:W-:Y:S01]  /*1330*/  VIADD R32, R20.reuse, 0xffffffff ;  /* 0xffffffff14207836 */ /* 0x040fe20000000000 */
[----:B------:R-:W-:Y:S01]  /*1340*/  MOV R34, UR6 ;  /* 0x0000000600227c02 */ /* 0x000fe20008000f00 */
[----:B0-----:R-:W-:Y:S01]  /*1350*/  IMAD R6, R20, 0x40, R11 ;  /* 0x0000004014067824 */ /* 0x001fe200078e020b */
[----:B------:R-:W-:Y:S01]  /*1360*/  LOP3.LUT R2, RZ, R0, RZ, 0x33, !PT ;  /* 0x00000000ff027212 */ /* 0x000fe200078e33ff */
[----:B------:R-:W-:Y:S01]  /*1370*/  IMAD.MOV.U32 R3, RZ, RZ, RZ ;  /* 0x000000ffff037224 */ /* 0x000fe200078e00ff */
[----:B---3--:R-:W-:Y:S01]  /*1380*/  LEA.HI R7, R32, 0x1, RZ, 0x1c ;  /* 0x0000000120077811 */ /* 0x008fe200078fe0ff */
[----:B------:R-:W-:Y:S01]  /*1390*/  VIADD R34, R34, 0x4c0 ;  /* 0x000004c022227836 */ /* 0x000fe20000000000 */
[----:B------:R-:W-:Y:S01]  /*13a0*/  LEA R33, R20, UR6, 0x6 ;  /* 0x0000000614217c11 */ /* 0x000fe2000f8e30ff */
[----:B-12---:R-:W-:Y:S01]  /*13b0*/  VIADD R4, R2, UR7 ;  /* 0x0000000702047c36 */ /* 0x006fe20008000000 */
[----:B------:R-:W-:-:S02]  /*13c0*/  LOP3.LUT R7, R7, 0x3, RZ, 0xc0, !PT ;  /* 0x0000000307077812 */ /* 0x000fc400078ec0ff */
[----:B-----5:R-:W-:-:S07]  /*13d0*/  MOV R5, UR5 ;  /* 0x0000000500057c02 */ /* 0x020fce0008000f00 */
.L_x_123:
[----:B0-----:R-:W0:Y:S01]  /*13e0*/  LDCU UR9, c[0x0][0x3a8] ;  /* 0x00007500ff0977ac */ /* 0x001e220008000800 */
[----:B-1----:R-:W-:Y:S01]  /*13f0*/  VIMNMX R8, PT, PT, R5, 0x10, PT ;  /* 0x0000001005087848 */ /* 0x002fe20003fe0100 */
[----:B------:R-:W-:Y:S01]  /*1400*/  IMAD.MOV.U32 R19, RZ, RZ, 0x20 ;  /* 0x00000020ff137424 */ /* 0x000fe200078e00ff */
[----:B------:R-:W-:Y:S01]  /*1410*/  BSSY.RECONVERGENT B0, `(.L_x_15) ;  /* 0x00000f7000007945 */ /* 0x000fe20003800200 */
[----:B------:R-:W1:Y:S01]  /*1420*/  LDCU UR5, c[0x0][0x3a4] ;  /* 0x00007480ff0577ac */ /* 0x000e620008000800 */
[----:B0-----:R-:W-:-:S04]  /*1430*/  IMAD.U32 R39, RZ, RZ, UR9 ;  /* 0x00000009ff277e24 */ /* 0x001fc8000f8e00ff */
[----:B--23--:R-:W-:Y:S01]  /*1440*/  IMAD R17, R8, R39, RZ ;  /* 0x0000002708117224 */ /* 0x00cfe200078e02ff */
[----:B-1----:R-:W-:Y:S01]  /*1450*/  IADD3 R36, PT, PT, -R3, UR5, RZ ;  /* 0x0000000503247c10 */ /* 0x002fe2000fffe1ff */
[----:B----4-:R-:W-:-:S03]  /*1460*/  IMAD.U32 R18, RZ, RZ, UR5 ;  /* 0x00000005ff127e24 */ /* 0x010fc6000f8e00ff */
[----:B------:R-:W-:Y:S01]  /*1470*/  IADD3 R16, PT, PT, R17, R0, RZ ;  /* 0x0000000011107210 */ /* 0x000fe20007ffe0ff */
[----:B------:R-:W-:Y:S01]  /*1480*/  IMAD R18, R18, UR11, R3 ;  /* 0x0000000b12127c24 */ /* 0x000fe2000f8e0203 */
[----:B------:R-:W-:Y:S01]  /*1490*/  ISETP.GE.AND P0, PT, R0, R17, PT ;  /* 0x000000110000720c */ /* 0x000fe20003f06270 */
[----:B------:R-:W-:Y:S01]  /*14a0*/  VIADD R3, R3, 0x10 ;  /* 0x0000001003037836 */ /* 0x000fe20000000000 */
[----:B------:R-:W-:Y:S02]  /*14b0*/  VIADDMNMX R19, R16, R19, UR7, !PT ;  /* 0x0000000710137e46 */ /* 0x000fe4000f800113 */
[----:B------:R-:W-:Y:S02]  /*14c0*/  VIMNMX R37, PT, PT, R36, 0x10, PT ;  /* 0x0000001024257848 */ /* 0x000fe40003fe0100 */
[----:B------:R-:W-:Y:S02]  /*14d0*/  IADD3 R19, PT, PT, -R17, R19, R2 ;  /* 0x0000001311137210 */ /* 0x000fe40007ffe102 */
[----:B------:R-:W-:-:S02]  /*14e0*/  ISETP.GE.AND P2, PT, R3, UR5, PT ;  /* 0x0000000503007c0c */ /* 0x000fc4000bf46270 */
[----:B------:R-:W-:-:S04]  /*14f0*/  LEA.HI R20, R19, 0x1, RZ, 0x1b ;  /* 0x0000000113147811 */ /* 0x000fc800078fd8ff */
[----:B------:R-:W-:Y:S01]  /*1500*/  LOP3.LUT R21, R20, 0x7, RZ, 0xc0, !PT ;  /* 0x0000000714157812 */ /* 0x000fe200078ec0ff */
[----:B------:R-:W-:Y:S06]  /*1510*/  @P0 BRA `(.L_x_16) ;  /* 0x0000000c00980947 */ /* 0x000fec0003800000 */
[--C-:B------:R-:W-:Y:S01]  /*1520*/  IMAD.IADD R8, R17, 0x1, -R0.reuse ;  /* 0x0000000111087824 */ /* 0x100fe200078e0a00 */
[----:B------:R-:W-:Y:S01]  /*1530*/  BSSY.RECONVERGENT B1, `(.L_x_17) ;  /* 0x000007c000017945 */ /* 0x000fe20003800200 */
[----:B------:R-:W-:Y:S01]  /*1540*/  PLOP3.LUT P0, PT, PT, PT, PT, 0x80, 0x8 ;  /* 0x000000000008781c */ /* 0x000fe20003f0f070 */
[----:B------:R-:W-:Y:S02]  /*1550*/  IMAD.MOV.U32 R22, RZ, RZ, R0 ;  /* 0x000000ffff167224 */ /* 0x000fe400078e0000 */
[----:B------:R-:W-:-:S13]  /*1560*/  ISETP.GT.AND P1, PT, R8, 0x60, PT ;  /* 0x000000600800780c */ /* 0x000fda0003f24270 */
[----:B------:R-:W-:Y:S05]  /*1570*/  @!P1 BRA `(.L_x_18) ;  /* 0x0000000400dc9947 */ /* 0x000fea0003800000 */
[----:B------:R-:W-:Y:S01]  /*1580*/  IABS R23, R39 ;  /* 0x0000002700177213 */ /* 0x000fe20000000000 */
[----:B------:R-:W-:Y:S01]  /*1590*/  VIADD R25, R17, 0xffffffa0 ;  /* 0xffffffa011197836 */ /* 0x000fe20000000000 */
[----:B------:R-:W-:Y:S02]  /*15a0*/  PLOP3.LUT P0, PT, PT, PT, PT, 0x8, 0x80 ;  /* 0x000000000080781c */ /* 0x000fe40003f0e170 */
[----:B------:R-:W0:Y:S08]  /*15b0*/  I2F.RP R10, R23 ;  /* 0x00000017000a7306 */ /* 0x000e300000209400 */
[----:B0-----:R-:W0:Y:S02]  /*15c0*/  MUFU.RCP R10, R10 ;  /* 0x0000000a000a7308 */ /* 0x001e240000001000 */
[----:B0-----:R-:W-:-:S06]  /*15d0*/  IADD3 R8, PT, PT, R10, 0xffffffe, RZ ;  /* 0x0ffffffe0a087810 */ /* 0x001fcc0007ffe0ff */
[----:B------:R0:W1:Y:S02]  /*15e0*/  F2I.FTZ.U32.TRUNC.NTZ R9, R8 ;  /* 0x0000000800097305 */ /* 0x000064000021f000 */
[----:B0-----:R-:W-:Y:S02]  /*15f0*/  IMAD.MOV.U32 R8, RZ, RZ, RZ ;  /* 0x000000ffff087224 */ /* 0x001fe400078e00ff */
[----:B-1----:R-:W-:-:S04]  /*1600*/  IMAD.MOV R12, RZ, RZ, -R9 ;  /* 0x000000ffff0c7224 */ /* 0x002fc800078e0a09 */
[----:B------:R-:W-:-:S04]  /*1610*/  IMAD R11, R12, R23, RZ ;  /* 0x000000170c0b7224 */ /* 0x000fc800078e02ff */
[----:B------:R-:W-:-:S07]  /*1620*/  IMAD.HI.U32 R24, R9, R11, R8 ;  /* 0x0000000b09187227 */ /* 0x000fce00078e0008 */
.L_x_19:
[----:B------:R-:W-:Y:S01]  /*1630*/  MOV R39, UR14 ;  /* 0x0000000e00277c02 */ /* 0x000fe20008000f00 */
[C---:B------:R-:W-:Y:S01]  /*1640*/  VIADD R26, R22.reuse, 0x40 ;  /* 0x00000040161a7836 */ /* 0x040fe20000000000 */
[----:B0-----:R-:W-:Y:S01]  /*1650*/  IABS R12, R22 ;  /* 0x00000016000c7213 */ /* 0x001fe20000000000 */
[C---:B------:R-:W-:Y:S01]  /*1660*/  VIADD R38, R22.reuse, 0x60 ;  /* 0x0000006016267836 */ /* 0x040fe20000000000 */
[----:B------:R-:W-:Y:S02]  /*1670*/  IABS R11, R39 ;  /* 0x00000027000b7213 */ /* 0x000fe40000000000 */
[----:B------:R-:W-:Y:S01]  /*1680*/  IADD3 R28, PT, PT, R22, 0x20, RZ ;  /* 0x00000020161c7810 */ /* 0x000fe20007ffe0ff */
[----:B------:R-:W-:Y:S01]  /*1690*/  IMAD.HI.U32 R10, R24, R12, RZ ;  /* 0x0000000c180a7227 */ /* 0x000fe200078e00ff */
[----:B------:R-:W0:Y:S01]  /*16a0*/  I2F.RP R13, R11 ;  /* 0x0000000b000d7306 */ /* 0x000e220000209400 */
[----:B------:R-:W-:Y:S02]  /*16b0*/  IABS R30, R26 ;  /* 0x0000001a001e7213 */ /* 0x000fe40000000000 */
[----:B------:R-:W-:Y:S01]  /*16c0*/  IMAD.MOV R8, RZ, RZ, -R10 ;  /* 0x000000ffff087224 */ /* 0x000fe200078e0a0a */
[----:B------:R-:W-:-:S02]  /*16d0*/  IABS R40, R38 ;  /* 0x0000002600287213 */ /* 0x000fc40000000000 */
[----:B------:R-:W-:Y:S01]  /*16e0*/  LOP3.LUT R41, RZ, R39, RZ, 0x33, !PT ;  /* 0x00000027ff297212 */ /* 0x000fe200078e33ff */
[----:B------:R-:W-:Y:S02]  /*16f0*/  IMAD R12, R11, R8, R12 ;  /* 0x000000080b0c7224 */ /* 0x000fe400078e020c */
[----:B------:R-:W-:-:S03]  /*1700*/  IMAD.MOV.U32 R8, RZ, RZ, RZ ;  /* 0x000000ffff087224 */ /* 0x000fc600078e00ff */
[----:B------:R-:W-:Y:S01]  /*1710*/  ISETP.GT.U32.AND P6, PT, R23, R12, PT ;  /* 0x0000000c1700720c */ /* 0x000fe20003fc4070 */
[----:B0-----:R-:W0:-:S12]  /*1720*/  MUFU.RCP R13, R13 ;  /* 0x0000000d000d7308 */ /* 0x001e180000001000 */
[----:B------:R-:W-:Y:S01]  /*1730*/  @!P6 IADD3 R12, PT, PT, R12, -R11, RZ ;  /* 0x8000000b0c0ce210 */ /* 0x000fe20007ffe0ff */
[----:B------:R-:W-:-:S03]  /*1740*/  @!P6 VIADD R10, R10, 0x1 ;  /* 0x000000010a0ae836 */ /* 0x000fc60000000000 */
[----:B------:R-:W-:Y:S01]  /*1750*/  ISETP.GE.U32.AND P4, PT, R12, R23, PT ;  /* 0x000000170c00720c */ /* 0x000fe20003f86070 */
[----:B------:R-:W-:Y:S02]  /*1760*/  IMAD.MOV.U32 R23, RZ, RZ, R11 ;  /* 0x000000ffff177224 */ /* 0x000fe400078e000b */
[----:B0-----:R-:W-:-:S06]  /*1770*/  VIADD R9, R13, 0xffffffe ;  /* 0x0ffffffe0d097836 */ /* 0x001fcc0000000000 */
[----:B------:R-:W0:Y:S04]  /*1780*/  F2I.FTZ.U32.TRUNC.NTZ R9, R9 ;  /* 0x0000000900097305 */ /* 0x000e28000021f000 */
[----:B------:R-:W-:Y:S01]  /*1790*/  @P4 IADD3 R10, PT, PT, R10, 0x1, RZ ;  /* 0x000000010a0a4810 */ /* 0x000fe20007ffe0ff */
[----:B0-----:R-:W-:-:S04]  /*17a0*/  IMAD.MOV R14, RZ, RZ, -R9 ;  /* 0x000000ffff0e7224 */ /* 0x001fc800078e0a09 */
[----:B------:R-:W-:Y:S01]  /*17b0*/  IMAD R13, R14, R11, RZ ;  /* 0x0000000b0e0d7224 */ /* 0x000fe200078e02ff */
[----:B------:R-:W-:-:S03]  /*17c0*/  IABS R14, R28 ;  /* 0x0000001c000e7213 */ /* 0x000fc60000000000 */
[----:B------:R-:W-:-:S06]  /*17d0*/  IMAD.HI.U32 R24, R9, R13, R8 ;  /* 0x0000000d09187227 */ /* 0x000fcc00078e0008 */
[----:B------:R-:W-:-:S04]  /*17e0*/  IMAD.HI.U32 R8, R24, R14, RZ ;  /* 0x0000000e18087227 */ /* 0x000fc800078e00ff */
[----:B------:R-:W-:Y:S02]  /*17f0*/  IMAD.MOV R13, RZ, RZ, -R8 ;  /* 0x000000ffff0d7224 */ /* 0x000fe400078e0a08 */
[----:B------:R-:W-:-:S04]  /*1800*/  IMAD.HI.U32 R9, R24, R30, RZ ;  /* 0x0000001e18097227 */ /* 0x000fc800078e00ff */
[----:B------:R-:W-:Y:S02]  /*1810*/  IMAD R14, R11, R13, R14 ;  /* 0x0000000d0b0e7224 */ /* 0x000fe400078e020e */
[----:B------:R-:W-:Y:S02]  /*1820*/  IMAD.MOV R13, RZ, RZ, -R9 ;  /* 0x000000ffff0d7224 */ /* 0x000fe400078e0a09 */
[----:B------:R-:W-:Y:S01]  /*1830*/  IMAD.HI.U32 R12, R24, R40, RZ ;  /* 0x00000028180c7227 */ /* 0x000fe200078e00ff */
[----:B------:R-:W-:-:S03]  /*1840*/  ISETP.GT.U32.AND P5, PT, R23, R14, PT ;  /* 0x0000000e1700720c */ /* 0x000fc60003fa4070 */
[----:B------:R-:W-:Y:S01]  /*1850*/  IMAD R30, R11, R13, R30 ;  /* 0x0000000d0b1e7224 */ /* 0x000fe200078e021e */
[----:B------:R-:W-:Y:S02]  /*1860*/  IADD3 R15, PT, PT, -R12, RZ, RZ ;  /* 0x000000ff0c0f7210 */ /* 0x000fe40007ffe1ff */
[----:B------:R-:W-:Y:S02]  /*1870*/  LOP3.LUT R13, R26, R39, RZ, 0x3c, !PT ;  /* 0x000000271a0d7212 */ /* 0x000fe400078e3cff */
[----:B------:R-:W-:Y:S01]  /*1880*/  ISETP.GT.U32.AND P1, PT, R23, R30, PT ;  /* 0x0000001e1700720c */ /* 0x000fe20003f24070 */
[----:B------:R-:W-:-:S04]  /*1890*/  IMAD R40, R11, R15, R40 ;  /* 0x0000000f0b287224 */ /* 0x000fc800078e0228 */
[----:B------:R-:W-:Y:S01]  /*18a0*/  @!P5 IMAD.IADD R14, R14, 0x1, -R11 ;  /* 0x000000010e0ed824 */ /* 0x000fe200078e0a0b */
[----:B------:R-:W-:Y:S01]  /*18b0*/  ISETP.GT.U32.AND P3, PT, R23, R40, PT ;  /* 0x000000281700720c */ /* 0x000fe20003f64070 */
[----:B------:R-:W-:-:S03]  /*18c0*/  @!P5 VIADD R8, R8, 0x1 ;  /* 0x000000010808d836 */ /* 0x000fc60000000000 */
[-C--:B------:R-:W-:Y:S02]  /*18d0*/  ISETP.GE.U32.AND P6, PT, R14, R23.reuse, PT ;  /* 0x000000170e00720c */ /* 0x080fe40003fc6070 */
[----:B------:R-:W0:Y:S01]  /*18e0*/  LDC.64 R14, c[0x0][0x388] ;  /* 0x0000e200ff0e7b82 */ /* 0x000e220000000a00 */
[--C-:B------:R-:W-:Y:S01]  /*18f0*/  @!P1 IMAD.IADD R30, R30, 0x1, -R11.reuse ;  /* 0x000000011e1e9824 */ /* 0x100fe200078e0a0b */
[----:B------:R-:W-:Y:S02]  /*1900*/  @!P1 IADD3 R9, PT, PT, R9, 0x1, RZ ;  /* 0x0000000109099810 */ /* 0x000fe40007ffe0ff */
[----:B------:R-:W-:Y:S02]  /*1910*/  ISETP.GE.AND P1, PT, R13, RZ, PT ;  /* 0x000000ff0d00720c */ /* 0x000fe40003f26270 */
[----:B------:R-:W-:Y:S01]  /*1920*/  ISETP.GE.U32.AND P4, PT, R30, R23, PT ;  /* 0x000000171e00720c */ /* 0x000fe20003f86070 */
[----:B------:R-:W-:Y:S01]  /*1930*/  @!P3 IMAD.IADD R40, R40, 0x1, -R11 ;  /* 0x000000012828b824 */ /* 0x000fe200078e0a0b */
[-C--:B------:R-:W-:Y:S01]  /*1940*/  LOP3.LUT R11, R28, R39.reuse, RZ, 0x3c, !PT ;  /* 0x000000271c0b7212 */ /* 0x080fe200078e3cff */
[----:B------:R-:W-:Y:S01]  /*1950*/  @!P3 VIADD R12, R12, 0x1 ;  /* 0x000000010c0cb836 */ /* 0x000fe20000000000 */
[----:B------:R-:W-:Y:S01]  /*1960*/  LOP3.LUT R13, R38, R39, RZ, 0x3c, !PT ;  /* 0x00000027260d7212 */ /* 0x000fe200078e3cff */
[----:B------:R-:W-:Y:S01]  /*1970*/  @P6 VIADD R8, R8, 0x1 ;  /* 0x0000000108086836 */ /* 0x000fe20000000000 */
[----:B------:R-:W-:-:S02]  /*1980*/  ISETP.GE.AND P6, PT, R11, RZ, PT ;  /* 0x000000ff0b00720c */ /* 0x000fc40003fc6270 */
[----:B------:R-:W-:Y:S02]  /*1990*/  LOP3.LUT R11, R22, R39, RZ, 0x3c, !PT ;  /* 0x00000027160b7212 */ /* 0x000fe400078e3cff */
[----:B------:R-:W-:Y:S02]  /*19a0*/  ISETP.GE.U32.AND P5, PT, R40, R23, PT ;  /* 0x000000172800720c */ /* 0x000fe40003fa6070 */
[----:B------:R-:W-:Y:S01]  /*19b0*/  ISETP.GE.AND P3, PT, R13, RZ, PT ;  /* 0x000000ff0d00720c */ /* 0x000fe20003f66270 */
[----:B------:R-:W-:Y:S01]  /*19c0*/  @P4 VIADD R9, R9, 0x1 ;  /* 0x0000000109094836 */ /* 0x000fe20000000000 */
[----:B------:R-:W-:-:S03]  /*19d0*/  ISETP.GE.AND P4, PT, R11, RZ, PT ;  /* 0x000000ff0b00720c */ /* 0x000fc60003f86270 */
[----:B------:R-:W-:Y:S02]  /*19e0*/  @!P1 IMAD.MOV R9, RZ, RZ, -R9 ;  /* 0x000000ffff099224 */ /* 0x000fe400078e0a09 */
[----:B------:R-:W-:-:S04]  /*19f0*/  @!P6 IADD3 R8, PT, PT, -R8, RZ, RZ ;  /* 0x000000ff0808e210 */ /* 0x000fc80007ffe1ff */
[----:B------:R-:W-:Y:S01]  /*1a00*/  @P5 VIADD R12, R12, 0x1 ;  /* 0x000000010c0c5836 */ /* 0x000fe20000000000 */
[----:B------:R-:W-:-:S03]  /*1a10*/  ISETP.NE.AND P5, PT, R39, RZ, PT ;  /* 0x000000ff2700720c */ /* 0x000fc60003fa5270 */
[----:B------:R-:W-:Y:S01]  /*1a20*/  @!P4 IMAD.MOV R10, RZ, RZ, -R10 ;  /* 0x000000ffff0ac224 */ /* 0x000fe200078e0a0a */
[C---:B------:R-:W-:Y:S01]  /*1a30*/  SEL R31, R41.reuse, R8, !P5 ;  /* 0x00000008291f7207 */ /* 0x040fe20006800000 */
[----:B------:R-:W-:Y:S01]  /*1a40*/  @!P3 IMAD.MOV R12, RZ, RZ, -R12 ;  /* 0x000000ffff0cb224 */ /* 0x000fe200078e0a0c */
[C---:B------:R-:W-:Y:S02]  /*1a50*/  SEL R29, R41.reuse, R9, !P5 ;  /* 0x00000009291d7207 */ /* 0x040fe40006800000 */
[----:B------:R-:W-:Y:S01]  /*1a60*/  SEL R27, R41, R10, !P5 ;  /* 0x0000000a291b7207 */ /* 0x000fe20006800000 */
[----:B------:R-:W-:Y:S01]  /*1a70*/  IMAD.IADD R11, R18, 0x1, R31 ;  /* 0x00000001120b7824 */ /* 0x000fe200078e021f */
[----:B------:R-:W-:Y:S01]  /*1a80*/  IADD3 R8, PT, PT, -R31, RZ, RZ ;  /* 0x000000ff1f087210 */ /* 0x000fe20007ffe1ff */
[----:B------:R-:W-:Y:S01]  /*1a90*/  IMAD.MOV R9, RZ, RZ, -R29 ;  /* 0x000000ffff097224 */ /* 0x000fe200078e0a1d */
[----:B------:R-:W-:Y:S01]  /*1aa0*/  SEL R41, R41, R12, !P5 ;  /* 0x0000000c29297207 */ /* 0x000fe20006800000 */
[----:B------:R-:W-:-:S02]  /*1ab0*/  IMAD.MOV R30, RZ, RZ, -R27 ;  /* 0x000000ffff1e7224 */ /* 0x000fc400078e0a1b */
[----:B------:R-:W-:Y:S01]  /*1ac0*/  IMAD R28, R39, R8, R28 ;  /* 0x00000008271c7224 */ /* 0x000fe200078e021c */
[----:B------:R-:W-:Y:S01]  /*1ad0*/  IADD3 R8, PT, PT, -R41, RZ, RZ ;  /* 0x000000ff29087210 */ /* 0x000fe20007ffe1ff */
[C---:B------:R-:W-:Y:S02]  /*1ae0*/  IMAD R26, R39.reuse, R9, R26 ;  /* 0x00000009271a7224 */ /* 0x040fe400078e021a */
[C---:B------:R-:W-:Y:S02]  /*1af0*/  IMAD.IADD R9, R18.reuse, 0x1, R27 ;  /* 0x0000000112097824 */ /* 0x040fe400078e021b */
[----:B------:R-:W-:Y:S02]  /*1b00*/  IMAD R30, R39, R30, R22 ;  /* 0x0000001e271e7224 */ /* 0x000fe400078e0216 */
[C---:B------:R-:W-:Y:S02]  /*1b10*/  IMAD.IADD R13, R18.reuse, 0x1, R29 ;  /* 0x00000001120d7824 */ /* 0x040fe400078e021d */
[----:B------:R-:W-:-:S02]  /*1b20*/  IMAD.IADD R43, R18, 0x1, R41 ;  /* 0x00000001122b7824 */ /* 0x000fc400078e0229 */
[----:B------:R-:W-:Y:S02]  /*1b30*/  IMAD R38, R39, R8, R38 ;  /* 0x0000000827267224 */ /* 0x000fe400078e0226 */
[-C--:B------:R-:W-:Y:S02]  /*1b40*/  IMAD R9, R9, R39.reuse, R30 ;  /* 0x0000002709097224 */ /* 0x080fe400078e021e */
[-C--:B------:R-:W-:Y:S02]  /*1b50*/  IMAD R11, R11, R39.reuse, R28 ;  /* 0x000000270b0b7224 */ /* 0x080fe400078e021c */
[-C--:B------:R-:W-:Y:S02]  /*1b60*/  IMAD R13, R13, R39.reuse, R26 ;  /* 0x000000270d0d7224 */ /* 0x080fe400078e021a */
[----:B------:R-:W-:Y:S02]  /*1b70*/  IMAD R43, R43, R39, R38 ;  /* 0x000000272b2b7224 */ /* 0x000fe400078e0226 */
[----:B0-----:R-:W-:-:S04]  /*1b80*/  IMAD.WIDE R8, R9, 0x2, R14 ;  /* 0x0000000209087825 */ /* 0x001fc800078e020e */
[--C-:B------:R-:W-:Y:S02]  /*1b90*/  IMAD.WIDE R10, R11, 0x2, R14.reuse ;  /* 0x000000020b0a7825 */ /* 0x100fe400078e020e */
[----:B------:R0:W2:Y:S02]  /*1ba0*/  LDG.E.U16.CONSTANT R8, desc[UR12][R8.64] ;  /* 0x0000000c08087981 */ /* 0x0000a4000c1e9500 */
[--C-:B------:R-:W-:Y:S02]  /*1bb0*/  IMAD.WIDE R12, R13, 0x2, R14.reuse ;  /* 0x000000020d0c7825 */ /* 0x100fe400078e020e */
[----:B------:R-:W3:Y:S02]  /*1bc0*/  LDG.E.U16.CONSTANT R10, desc[UR12][R10.64] ;  /* 0x0000000c0a0a7981 */ /* 0x000ee4000c1e9500 */
[----:B------:R-:W-:Y:S02]  /*1bd0*/  IMAD.WIDE R14, R43, 0x2, R14 ;  /* 0x000000022b0e7825 */ /* 0x000fe400078e020e */
[----:B------:R-:W4:Y:S04]  /*1be0*/  LDG.E.U16.CONSTANT R12, desc[UR12][R12.64] ;  /* 0x0000000c0c0c7981 */ /* 0x000f28000c1e9500 */
[----:B------:R-:W5:Y:S01]  /*1bf0*/  LDG.E.U16.CONSTANT R14, desc[UR12][R14.64] ;  /* 0x0000000c0e0e7981 */ /* 0x000f62000c1e9500 */
[----:B------:R-:W-:Y:S01]  /*1c00*/  LEA R30, R30, R27, 0x4 ;  /* 0x0000001b1e1e7211 */ /* 0x000fe200078e20ff */
[----:B------:R-:W-:-:S02]  /*1c10*/  IMAD R28, R28, 0x10, R31 ;  /* 0x000000101c1c7824 */ /* 0x000fc400078e021f */
[----:B------:R-:W-:Y:S01]  /*1c20*/  IMAD R26, R26, 0x10, R29 ;  /* 0x000000101a1a7824 */ /* 0x000fe200078e021d */
[----:B------:R-:W-:Y:S01]  /*1c30*/  LEA R27, R30, R35, 0x1 ;  /* 0x000000231e1b7211 */ /* 0x000fe200078e08ff */
[----:B------:R-:W-:Y:S02]  /*1c40*/  IMAD R38, R38, 0x10, R41 ;  /* 0x0000001026267824 */ /* 0x000fe400078e0229 */
[--C-:B------:R-:W-:Y:S02]  /*1c50*/  IMAD R29, R28, 0x2, R35.reuse ;  /* 0x000000021c1d7824 */ /* 0x100fe400078e0223 */
[--C-:B------:R-:W-:Y:S02]  /*1c60*/  IMAD R31, R26, 0x2, R35.reuse ;  /* 0x000000021a1f7824 */ /* 0x100fe400078e0223 */
[----:B0-----:R-:W-:Y:S01]  /*1c70*/  IMAD R9, R38, 0x2, R35 ;  /* 0x0000000226097824 */ /* 0x001fe200078e0223 */
[----:B------:R-:W-:-:S04]  /*1c80*/  IADD3 R22, PT, PT, R22, 0x80, RZ ;  /* 0x0000008016167810 */ /* 0x000fc80007ffe0ff */
[----:B------:R-:W-:Y:S01]  /*1c90*/  ISETP.GE.AND P1, PT, R22, R25, PT ;  /* 0x000000191600720c */ /* 0x000fe20003f26270 */
[----:B--2---:R0:W-:Y:S04]  /*1ca0*/  STS.U16 [R27], R8 ;  /* 0x000000081b007388 */ /* 0x0041e80000000400 */
[----:B---3--:R0:W-:Y:S04]  /*1cb0*/  STS.U16 [R29], R10 ;  /* 0x0000000a1d007388 */ /* 0x0081e80000000400 */
[----:B----4-:R0:W-:Y:S04]  /*1cc0*/  STS.U16 [R31], R12 ;  /* 0x0000000c1f007388 */ /* 0x0101e80000000400 */
[----:B-----5:R0:W-:Y:S01]  /*1cd0*/  STS.U16 [R9], R14 ;  /* 0x0000000e09007388 */ /* 0x0201e20000000400 */
[----:B------:R-:W-:Y:S05]  /*1ce0*/  @!P1 BRA `(.L_x_19) ;  /* 0xfffffff800509947 */ /* 0x000fea000383ffff */
.L_x_18:
[----:B------:R-:W-:Y:S05]  /*1cf0*/  BSYNC.RECONVERGENT B1 ;  /* 0x0000000000017941 */ /* 0x000fea0003800200 */
.L_x_17:
[----:B0-----:R-:W-:Y:S01]  /*1d00*/  IMAD.IADD R8, R17, 0x1, -R22 ;  /* 0x0000000111087824 */ /* 0x001fe200078e0a16 */
[----:B------:R-:W-:Y:S04]  /*1d10*/  BSSY.RECONVERGENT B1, `(.L_x_20) ;  /* 0x0000041000017945 */ /* 0x000fe80003800200 */
[----:B------:R-:W-:-:S13]  /*1d20*/  ISETP.GT.AND P1, PT, R8, 0x20, PT ;  /* 0x000000200800780c */ /* 0x000fda0003f24270 */
[----:B------:R-:W-:Y:S05]  /*1d30*/  @!P1 BRA `(.L_x_21) ;  /* 0x0000000000f89947 */ /* 0x000fea0003800000 */
[----:B------:R-:W-:Y:S02]  /*1d40*/  IABS R26, R39 ;  /* 0x00000027001a7213 */ /* 0x000fe40000000000 */
[----:B------:R-:W-:Y:S02]  /*1d50*/  IADD3 R12, PT, PT, R22, 0x20, RZ ;  /* 0x00000020160c7810 */ /* 0x000fe40007ffe0ff */
[----:B------:R-:W0:Y:S01]  /*1d60*/  I2F.RP R10, R26 ;  /* 0x0000001a000a7306 */ /* 0x000e220000209400 */
[----:B------:R-:W-:Y:S02]  /*1d70*/  IABS R13, R22 ;  /* 0x00000016000d7213 */ /* 0x000fe40000000000 */
[----:B------:R-:W-:-:S05]  /*1d80*/  IABS R15, R12 ;  /* 0x0000000c000f7213 */ /* 0x000fca0000000000 */
[----:B0-----:R-:W0:Y:S02]  /*1d90*/  MUFU.RCP R10, R10 ;  /* 0x0000000a000a7308 */ /* 0x001e240000001000 */
[----:B0-----:R-:W-:-:S06]  /*1da0*/  VIADD R8, R10, 0xffffffe ;  /* 0x0ffffffe0a087836 */ /* 0x001fcc0000000000 */
[----:B------:R0:W1:Y:S02]  /*1db0*/  F2I.FTZ.U32.TRUNC.NTZ R9, R8 ;  /* 0x0000000800097305 */ /* 0x000064000021f000 */
[----:B0-----:R-:W-:Y:S02]  /*1dc0*/  IMAD.MOV.U32 R8, RZ, RZ, RZ ;  /* 0x000000ffff087224 */ /* 0x001fe400078e00ff */
[----:B-1----:R-:W-:-:S04]  /*1dd0*/  IMAD.MOV R11, RZ, RZ, -R9 ;  /* 0x000000ffff0b7224 */ /* 0x002fc800078e0a09 */
[----:B------:R-:W-:-:S04]  /*1de0*/  IMAD R11, R11, R26, RZ ;  /* 0x0000001a0b0b7224 */ /* 0x000fc800078e02ff */
[----:B------:R-:W-:-:S04]  /*1df0*/  IMAD.HI.U32 R14, R9, R11, R8 ;  /* 0x0000000b090e7227 */ /* 0x000fc800078e0008 */
[----:B------:R-:W-:Y:S02]  /*1e00*/  IMAD.MOV.U32 R9, RZ, RZ, R13 ;  /* 0x000000ffff097224 */ /* 0x000fe400078e000d */
[----:B------:R-:W-:Y:S01]  /*1e10*/  IMAD.MOV.U32 R11, RZ, RZ, R15 ;  /* 0x000000ffff0b7224 */ /* 0x000fe200078e000f */
[----:B------:R-:W-:Y:S01]  /*1e20*/  LOP3.LUT R15, RZ, R39, RZ, 0x33, !PT ;  /* 0x00000027ff0f7212 */ /* 0x000fe200078e33ff */
[----:B------:R-:W-:-:S04]  /*1e30*/  IMAD.HI.U32 R8, R14, R9, RZ ;  /* 0x000000090e087227 */ /* 0x000fc800078e00ff */
[----:B------:R-:W-:Y:S01]  /*1e40*/  IMAD.HI.U32 R10, R14, R11, RZ ;  /* 0x0000000b0e0a7227 */ /* 0x000fe200078e00ff */
[----:B------:R-:W-:-:S03]  /*1e50*/  IADD3 R14, PT, PT, -R8, RZ, RZ ;  /* 0x000000ff080e7210 */ /* 0x000fc60007ffe1ff */
[----:B------:R-:W-:Y:S02]  /*1e60*/  IMAD.MOV R24, RZ, RZ, -R10 ;  /* 0x000000ffff187224 */ /* 0x000fe400078e0a0a */
[C---:B------:R-:W-:Y:S02]  /*1e70*/  IMAD R9, R26.reuse, R14, R9 ;  /* 0x0000000e1a097224 */ /* 0x040fe400078e0209 */
[----:B------:R-:W-:-:S03]  /*1e80*/  IMAD R11, R26, R24, R11 ;  /* 0x000000181a0b7224 */ /* 0x000fc600078e020b */
[C---:B------:R-:W-:Y:S02]  /*1e90*/  ISETP.GT.U32.AND P4, PT, R26.reuse, R9, PT ;  /* 0x000000091a00720c */ /* 0x040fe40003f84070 */
[----:B------:R-:W-:-:S11]  /*1ea0*/  ISETP.GT.U32.AND P5, PT, R26, R11, PT ;  /* 0x0000000b1a00720c */ /* 0x000fd60003fa4070 */
[--C-:B------:R-:W-:Y:S01]  /*1eb0*/  @!P4 IMAD.IADD R9, R9, 0x1, -R26.reuse ;  /* 0x000000010909c824 */ /* 0x100fe200078e0a1a */
[----:B------:R-:W-:Y:S01]  /*1ec0*/  @!P4 IADD3 R8, PT, PT, R8, 0x1, RZ ;  /* 0x000000010808c810 */ /* 0x000fe20007ffe0ff */
[----:B------:R-:W-:Y:S02]  /*1ed0*/  @!P5 IMAD.IADD R11, R11, 0x1, -R26 ;  /* 0x000000010b0bd824 */ /* 0x000fe400078e0a1a */
[----:B------:R-:W-:Y:S01]  /*1ee0*/  @!P5 VIADD R10, R10, 0x1 ;  /* 0x000000010a0ad836 */ /* 0x000fe20000000000 */
[-C--:B------:R-:W-:Y:S02]  /*1ef0*/  ISETP.GE.U32.AND P3, PT, R9, R26.reuse, PT ;  /* 0x0000001a0900720c */ /* 0x080fe40003f66070 */
[----:B------:R-:W-:Y:S02]  /*1f00*/  ISETP.GE.U32.AND P1, PT, R11, R26, PT ;  /* 0x0000001a0b00720c */ /* 0x000fe40003f26070 */
[-C--:B------:R-:W-:Y:S02]  /*1f10*/  LOP3.LUT R9, R22, R39.reuse, RZ, 0x3c, !PT ;  /* 0x0000002716097212 */ /* 0x080fe400078e3cff */
[----:B------:R-:W-:-:S02]  /*1f20*/  LOP3.LUT R11, R12, R39, RZ, 0x3c, !PT ;  /* 0x000000270c0b7212 */ /* 0x000fc400078e3cff */
[----:B------:R-:W-:Y:S02]  /*1f30*/  ISETP.GE.AND P0, PT, R9, RZ, PT ;  /* 0x000000ff0900720c */ /* 0x000fe40003f06270 */
[----:B------:R-:W-:-:S03]  /*1f40*/  ISETP.GE.AND P4, PT, R11, RZ, PT ;  /* 0x000000ff0b00720c */ /* 0x000fc60003f86270 */
[----:B------:R-:W-:Y:S01]  /*1f50*/  @P3 VIADD R8, R8, 0x1 ;  /* 0x0000000108083836 */ /* 0x000fe20000000000 */
[----:B------:R-:W-:Y:S01]  /*1f60*/  ISETP.NE.AND P3, PT, R39, RZ, PT ;  /* 0x000000ff2700720c */ /* 0x000fe20003f65270 */
[----:B------:R-:W-:-:S03]  /*1f70*/  @P1 VIADD R10, R10, 0x1 ;  /* 0x000000010a0a1836 */ /* 0x000fc60000000000 */
[----:B------:R-:W-:Y:S02]  /*1f80*/  MOV R13, R8 ;  /* 0x00000008000d7202 */ /* 0x000fe40000000f00 */
[----:B------:R-:W0:Y:S03]  /*1f90*/  LDC.64 R8, c[0x0][0x388] ;  /* 0x0000e200ff087b82 */ /* 0x000e260000000a00 */
[----:B------:R-:W-:Y:S02]  /*1fa0*/  @!P0 IMAD.MOV R13, RZ, RZ, -R13 ;  /* 0x000000ffff0d8224 */ /* 0x000fe400078e0a0d */
[----:B------:R-:W-:-:S03]  /*1fb0*/  @!P4 IMAD.MOV R10, RZ, RZ, -R10 ;  /* 0x000000ffff0ac224 */ /* 0x000fc600078e0a0a */
[C---:B------:R-:W-:Y:S02]  /*1fc0*/  SEL R13, R15.reuse, R13, !P3 ;  /* 0x0000000d0f0d7207 */ /* 0x040fe40005800000 */
[----:B------:R-:W-:-:S03]  /*1fd0*/  SEL R15, R15, R10, !P3 ;  /* 0x0000000a0f0f7207 */ /* 0x000fc60005800000 */
[--C-:B------:R-:W-:Y:S01]  /*1fe0*/  IMAD.MOV R14, RZ, RZ, -R13.reuse ;  /* 0x000000ffff0e7224 */ /* 0x100fe200078e0a0d */
[----:B------:R-:W-:Y:S01]  /*1ff0*/  IADD3 R10, PT, PT, -R15, RZ, RZ ;  /* 0x000000ff0f0a7210 */ /* 0x000fe20007ffe1ff */
[C---:B------:R-:W-:Y:S02]  /*2000*/  IMAD.IADD R11, R18.reuse, 0x1, R13 ;  /* 0x00000001120b7824 */ /* 0x040fe400078e020d */
[C---:B------:R-:W-:Y:S02]  /*2010*/  IMAD R14, R39.reuse, R14, R22 ;  /* 0x0000000e270e7224 */ /* 0x040fe400078e0216 */
[----:B------:R-:W-:Y:S02]  /*2020*/  IMAD.IADD R23, R18, 0x1, R15 ;  /* 0x0000000112177824 */ /* 0x000fe400078e020f */
[----:B------:R-:W-:Y:S02]  /*2030*/  IMAD R22, R39, R10, R12 ;  /* 0x0000000a27167224 */ /* 0x000fe400078e020c */
[----:B------:R-:W-:-:S02]  /*2040*/  IMAD R11, R11, R39, R14 ;  /* 0x000000270b0b7224 */ /* 0x000fc400078e020e */
[----:B------:R-:W-:Y:S02]  /*2050*/  IMAD R23, R23, R39, R22 ;  /* 0x0000002717177224 */ /* 0x000fe400078e0216 */
[----:B0-----:R-:W-:-:S04]  /*2060*/  IMAD.WIDE R10, R11, 0x2, R8 ;  /* 0x000000020b0a7825 */ /* 0x001fc800078e0208 */
[----:B------:R-:W-:Y:S02]  /*2070*/  IMAD.WIDE R8, R23, 0x2, R8 ;  /* 0x0000000217087825 */ /* 0x000fe400078e0208 */
[----:B------:R-:W2:Y:S04]  /*2080*/  LDG.E.U16.CONSTANT R10, desc[UR12][R10.64] ;  /* 0x0000000c0a0a7981 */ /* 0x000ea8000c1e9500 */
[----:B------:R-:W3:Y:S01]  /*2090*/  LDG.E.U16.CONSTANT R8, desc[UR12][R8.64] ;  /* 0x0000000c08087981 */ /* 0x000ee2000c1e9500 */
[----:B------:R-:W-:Y:S01]  /*20a0*/  IMAD R14, R14, 0x10, R13 ;  /* 0x000000100e0e7824 */ /* 0x000fe200078e020d */
[----:B------:R-:W-:Y:S02]  /*20b0*/  LEA R22, R22, R15, 0x4 ;  /* 0x0000000f16167211 */ /* 0x000fe400078e20ff */
[----:B------:R-:W-:Y:S01]  /*20c0*/  PLOP3.LUT P0, PT, PT, PT, PT, 0x8, 0x80 ;  /* 0x000000000080781c */ /* 0x000fe20003f0e170 */
[----:B------:R-:W-:-:S02]  /*20d0*/  IMAD R13, R14, 0x2, R35 ;  /* 0x000000020e0d7824 */ /* 0x000fc400078e0223 */
[----:B------:R-:W-:Y:S02]  /*20e0*/  IMAD R15, R22, 0x2, R35 ;  /* 0x00000002160f7824 */ /* 0x000fe400078e0223 */
[----:B------:R-:W-:Y:S01]  /*20f0*/  VIADD R22, R12, 0x20 ;  /* 0x000000200c167836 */ /* 0x000fe20000000000 */
[----:B--2---:R0:W-:Y:S04]  /*2100*/  STS.U16 [R13], R10 ;  /* 0x0000000a0d007388 */ /* 0x0041e80000000400 */
[----:B---3--:R0:W-:Y:S03]  /*2110*/  STS.U16 [R15], R8 ;  /* 0x000000080f007388 */ /* 0x0081e60000000400 */
.L_x_21:
[----:B------:R-:W-:Y:S05]  /*2120*/  BSYNC.RECONVERGENT B1 ;  /* 0x0000000000017941 */ /* 0x000fea0003800200 */
.L_x_20:
[----:B------:R-:W-:-:S13]  /*2130*/  ISETP.LT.OR P0, PT, R22, R17, P0 ;  /* 0x000000111600720c */ /* 0x000fda0000701670 */
[----:B------:R-:W-:Y:S05]  /*2140*/  @!P0 BRA `(.L_x_16) ;  /* 0x00000000008c8947 */ /* 0x000fea0003800000 */
[----:B------:R-:W-:Y:S01]  /*2150*/  IABS R12, R39 ;  /* 0x00000027000c7213 */ /* 0x000fe20000000000 */
[----:B0-----:R-:W-:Y:S01]  /*2160*/  IMAD.MOV.U32 R8, RZ, RZ, RZ ;  /* 0x000000ffff087224 */ /* 0x001fe200078e00ff */
[----:B------:R-:W-:Y:S02]  /*2170*/  IABS R14, R22 ;  /* 0x00000016000e7213 */ /* 0x000fe40000000000 */
[----:B------:R-:W0:Y:S08]  /*2180*/  I2F.RP R10, R12 ;  /* 0x0000000c000a7306 */ /* 0x000e300000209400 */
[----:B0-----:R-:W0:Y:S02]  /*2190*/  MUFU.RCP R10, R10 ;  /* 0x0000000a000a7308 */ /* 0x001e240000001000 */
[----:B0-----:R-:W-:-:S06]  /*21a0*/  IADD3 R11, PT, PT, R10, 0xffffffe, RZ ;  /* 0x0ffffffe0a0b7810 */ /* 0x001fcc0007ffe0ff */
[----:B------:R-:W0:Y:S02]  /*21b0*/  F2I.FTZ.U32.TRUNC.NTZ R9, R11 ;  /* 0x0000000b00097305 */ /* 0x000e24000021f000 */
[----:B0-----:R-:W-:-:S04]  /*21c0*/  IMAD.MOV R13, RZ, RZ, -R9 ;  /* 0x000000ffff0d7224 */ /* 0x001fc800078e0a09 */
[----:B------:R-:W-:-:S04]  /*21d0*/  IMAD R13, R13, R12, RZ ;  /* 0x0000000c0d0d7224 */ /* 0x000fc800078e02ff */
[----:B------:R-:W-:-:S04]  /*21e0*/  IMAD.HI.U32 R8, R9, R13, R8 ;  /* 0x0000000d09087227 */ /* 0x000fc800078e0008 */
[----:B------:R-:W-:-:S04]  /*21f0*/  IMAD.MOV.U32 R9, RZ, RZ, R14 ;  /* 0x000000ffff097224 */ /* 0x000fc800078e000e */
[----:B------:R-:W-:-:S05]  /*2200*/  IMAD.HI.U32 R8, R8, R9, RZ ;  /* 0x0000000908087227 */ /* 0x000fca00078e00ff */
[----:B------:R-:W-:-:S05]  /*2210*/  IADD3 R10, PT, PT, -R8, RZ, RZ ;  /* 0x000000ff080a7210 */ /* 0x000fca0007ffe1ff */
[----:B------:R-:W-:-:S05]  /*2220*/  IMAD R9, R12, R10, R9 ;  /* 0x0000000a0c097224 */ /* 0x000fca00078e0209 */
[----:B------:R-:W-:-:S13]  /*2230*/  ISETP.GT.U32.AND P1, PT, R12, R9, PT ;  /* 0x000000090c00720c */ /* 0x000fda0003f24070 */
[----:B------:R-:W-:Y:S02]  /*2240*/  @!P1 IMAD.IADD R9, R9, 0x1, -R12 ;  /* 0x0000000109099824 */ /* 0x000fe400078e0a0c */
[----:B------:R-:W-:Y:S01]  /*2250*/  @!P1 VIADD R8, R8, 0x1 ;  /* 0x0000000108089836 */ /* 0x000fe20000000000 */
[----:B------:R-:W-:Y:S02]  /*2260*/  ISETP.NE.AND P1, PT, R39, RZ, PT ;  /* 0x000000ff2700720c */ /* 0x000fe40003f25270 */
[----:B------:R-:W-:Y:S02]  /*2270*/  ISETP.GE.U32.AND P0, PT, R9, R12, PT ;  /* 0x0000000c0900720c */ /* 0x000fe40003f06070 */
[----:B------:R-:W-:-:S04]  /*2280*/  LOP3.LUT R9, R22, R39, RZ, 0x3c, !PT ;  /* 0x0000002716097212 */ /* 0x000fc800078e3cff */
[----:B------:R-:W-:-:S07]  /*2290*/  ISETP.GE.AND P3, PT, R9, RZ, PT ;  /* 0x000000ff0900720c */ /* 0x000fce0003f66270 */
[----:B------:R-:W-:-:S05]  /*22a0*/  @P0 VIADD R8, R8, 0x1 ;  /* 0x0000000108080836 */ /* 0x000fca0000000000 */
[----:B------:R-:W-:Y:S02]  /*22b0*/  MOV R11, R8 ;  /* 0x00000008000b7202 */ /* 0x000fe40000000f00 */
[----:B------:R-:W0:Y:S03]  /*22c0*/  LDC.64 R8, c[0x0][0x388] ;  /* 0x0000e200ff087b82 */ /* 0x000e260000000a00 */
[----:B------:R-:W-:Y:S01]  /*22d0*/  @!P3 IMAD.MOV R11, RZ, RZ, -R11 ;  /* 0x000000ffff0bb224 */ /* 0x000fe200078e0a0b */
[----:B------:R-:W-:-:S05]  /*22e0*/  @!P1 LOP3.LUT R11, RZ, R39, RZ, 0x33, !PT ;  /* 0x00000027ff0b9212 */ /* 0x000fca00078e33ff */
[--C-:B------:R-:W-:Y:S02]  /*22f0*/  IMAD.MOV R10, RZ, RZ, -R11.reuse ;  /* 0x000000ffff0a7224 */ /* 0x100fe400078e0a0b */
[----:B------:R-:W-:Y:S02]  /*2300*/  IMAD.IADD R13, R18, 0x1, R11 ;  /* 0x00000001120d7824 */ /* 0x000fe400078e020b */
[----:B------:R-:W-:-:S04]  /*2310*/  IMAD R10, R39, R10, R22 ;  /* 0x0000000a270a7224 */ /* 0x000fc800078e0216 */
[----:B------:R-:W-:-:S04]  /*2320*/  IMAD R13, R13, R39, R10 ;  /* 0x000000270d0d7224 */ /* 0x000fc800078e020a */
[----:B0-----:R-:W-:-:S06]  /*2330*/  IMAD.WIDE R8, R13, 0x2, R8 ;  /* 0x000000020d087825 */ /* 0x001fcc00078e0208 */
[----:B------:R-:W2:Y:S01]  /*2340*/  LDG.E.U16.CONSTANT R8, desc[UR12][R8.64] ;  /* 0x0000000c08087981 */ /* 0x000ea2000c1e9500 */
[----:B------:R-:W-:-:S05]  /*2350*/  LEA R10, R10, R11, 0x4 ;  /* 0x0000000b0a0a7211 */ /* 0x000fca00078e20ff */
[----:B------:R-:W-:-:S05]  /*2360*/  IMAD R11, R10, 0x2, R35 ;  /* 0x000000020a0b7824 */ /* 0x000fca00078e0223 */
[----:B--2---:R1:W-:Y:S02]  /*2370*/  STS.U16 [R11], R8 ;  /* 0x000000080b007388 */ /* 0x0043e40000000400 */
.L_x_16:
[----:B------:R-:W-:Y:S05]  /*2380*/  BSYNC.RECONVERGENT B0 ;  /* 0x0000000000007941 */ /* 0x000fea0003800200 */
.L_x_15:
[----:B------:R-:W-:Y:S01]  /*2390*/  ISETP.GE.AND P0, PT, R16, UR7, PT ;  /* 0x0000000710007c0c */ /* 0x000fe2000bf06270 */
[----:B------:R-:W-:-:S12]  /*23a0*/  BSSY.RECONVERGENT B0, `(.L_x_22) ;  /* 0x0000043000007945 */ /* 0x000fd80003800200 */
[----:B------:R-:W-:Y:S05]  /*23b0*/  @P0 BRA `(.L_x_23) ;  /* 0x0000000400040947 */ /* 0x000fea0003800000 */
[----:B------:R-:W-:Y:S01]  /*23c0*/  ISETP.GE.U32.AND P0, PT, R19, 0x1e0, PT ;  /* 0x000001e01300780c */ /* 0x000fe20003f06070 */
[----:B------:R-:W-:Y:S01]  /*23d0*/  BSSY.RECONVERGENT B1, `(.L_x_24) ;  /* 0x000001d000017945 */ /* 0x000fe20003800200 */
[----:B-1----:R-:W-:Y:S01]  /*23e0*/  LOP3.LUT R11, R20, 0xf, RZ, 0xc0, !PT ;  /* 0x0000000f140b7812 */ /* 0x002fe200078ec0ff */
[----:B0-----:R-:W-:-:S03]  /*23f0*/  IMAD.MOV.U32 R8, RZ, RZ, R16 ;  /* 0x000000ffff087224 */ /* 0x001fc600078e0010 */
[----:B------:R-:W-:-:S07]  /*2400*/  ISETP.NE.AND P1, PT, R11, RZ, PT ;  /* 0x000000ff0b00720c */ /* 0x000fce0003f25270 */
[----:B------:R-:W-:Y:S06]  /*2410*/  @!P0 BRA `(.L_x_25) ;  /* 0x0000000000608947 */ /* 0x000fec0003800000 */
[----:B------:R-:W-:Y:S01]  /*2420*/  IMAD.MOV.U32 R9, RZ, RZ, RZ ;  /* 0x000000ffff097224 */ /* 0x000fe200078e00ff */
[----:B------:R-:W-:Y:S02]  /*2430*/  MOV R8, R16 ;  /* 0x0000001000087202 */ /* 0x000fe40000000f00 */
[----:B------:R-:W-:-:S07]  /*2440*/  LOP3.LUT R12, R20, 0xffffff0, RZ, 0xc0, !PT ;  /* 0x0ffffff0140c7812 */ /* 0x000fce00078ec0ff */
.L_x_26:
[C---:B0-----:R-:W-:Y:S02]  /*2450*/  IMAD R10, R8.reuse, 0x2, R35 ;  /* 0x00000002080a7824 */ /* 0x041fe400078e0223 */
[----:B------:R-:W-:Y:S02]  /*2460*/  VIADD R9, R9, 0x10 ;  /* 0x0000001009097836 */ /* 0x000fe40000000000 */
[----:B------:R-:W-:Y:S01]  /*2470*/  VIADD R8, R8, 0x200 ;  /* 0x0000020008087836 */ /* 0x000fe20000000000 */
[----:B------:R0:W-:Y:S02]  /*2480*/  STS.U16 [R10], RZ ;  /* 0x000000ff0a007388 */ /* 0x0001e40000000400 */
[----:B------:R-:W-:Y:S02]  /*2490*/  ISETP.NE.AND P0, PT, R9, R12, PT ;  /* 0x0000000c0900720c */ /* 0x000fe40003f05270 */
[----:B------:R0:W-:Y:S04]  /*24a0*/  STS.U16 [R10+0x40], RZ ;  /* 0x000040ff0a007388 */ /* 0x0001e80000000400 */
        /* <DEDUP_REMOVED lines=13> */
[----:B------:R0:W-:Y:S01]  /*2580*/  STS.U16 [R10+0x3c0], RZ ;  /* 0x0003c0ff0a007388 */ /* 0x0001e20000000400 */
[----:B------:R-:W-:Y:S05]  /*2590*/  @P0 BRA `(.L_x_26) ;  /* 0xfffffffc00ac0947 */ /* 0x000fea000383ffff */
.L_x_25:
[----:B------:R-:W-:Y:S05]  /*25a0*/  BSYNC.RECONVERGENT B1 ;  /* 0x0000000000017941 */ /* 0x000fea0003800200 */
.L_x_24:
[----:B------:R-:W-:Y:S05]  /*25b0*/  @!P1 BRA `(.L_x_23) ;  /* 0x0000000000849947 */ /* 0x000fea0003800000 */
[----:B------:R-:W-:Y:S01]  /*25c0*/  ISETP.GE.U32.AND P0, PT, R11, 0x8, PT ;  /* 0x000000080b00780c */ /* 0x000fe20003f06070 */
[----:B------:R-:W-:Y:S01]  /*25d0*/  BSSY.RECONVERGENT B1, `(.L_x_27) ;  /* 0x000000d000017945 */ /* 0x000fe20003800200 */
[----:B------:R-:W-:-:S11]  /*25e0*/  ISETP.NE.AND P1, PT, R21, RZ, PT ;  /* 0x000000ff1500720c */ /* 0x000fd60003f25270 */
[----:B------:R-:W-:Y:S05]  /*25f0*/  @!P0 BRA `(.L_x_28) ;  /* 0x0000000000288947 */ /* 0x000fea0003800000 */
[C---:B------:R-:W-:Y:S01]  /*2600*/  LEA R9, R8.reuse, R35, 0x1 ;  /* 0x0000002308097211 */ /* 0x040fe200078e08ff */
[----:B------:R-:W-:-:S04]  /*2610*/  VIADD R8, R8, 0x100 ;  /* 0x0000010008087836 */ /* 0x000fc80000000000 */
[----:B------:R1:W-:Y:S04]  /*2620*/  STS.U16 [R9], RZ ;  /* 0x000000ff09007388 */ /* 0x0003e80000000400 */
[----:B------:R1:W-:Y:S04]  /*2630*/  STS.U16 [R9+0x40], RZ ;  /* 0x000040ff09007388 */ /* 0x0003e80000000400 */
[----:B------:R1:W-:Y:S04]  /*2640*/  STS.U16 [R9+0x80], RZ ;  /* 0x000080ff09007388 */ /* 0x0003e80000000400 */
[----:B------:R1:W-:Y:S04]  /*2650*/  STS.U16 [R9+0xc0], RZ ;  /* 0x0000c0ff09007388 */ /* 0x0003e80000000400 */
[----:B------:R1:W-:Y:S04]  /*2660*/  STS.U16 [R9+0x100], RZ ;  /* 0x000100ff09007388 */ /* 0x0003e80000000400 */
[----:B------:R1:W-:Y:S04]  /*2670*/  STS.U16 [R9+0x140], RZ ;  /* 0x000140ff09007388 */ /* 0x0003e80000000400 */
[----:B------:R1:W-:Y:S04]  /*2680*/  STS.U16 [R9+0x180], RZ ;  /* 0x000180ff09007388 */ /* 0x0003e80000000400 */
[----:B------:R1:W-:Y:S02]  /*2690*/  STS.U16 [R9+0x1c0], RZ ;  /* 0x0001c0ff09007388 */ /* 0x0003e40000000400 */
.L_x_28:
[----:B------:R-:W-:Y:S05]  /*26a0*/  BSYNC.RECONVERGENT B1 ;  /* 0x0000000000017941 */ /* 0x000fea0003800200 */
.L_x_27:
[----:B------:R-:W-:Y:S05]  /*26b0*/  @!P1 BRA `(.L_x_23) ;  /* 0x0000000000449947 */ /* 0x000fea0003800000 */
[----:B------:R-:W-:Y:S02]  /*26c0*/  ISETP.GE.U32.AND P0, PT, R21, 0x4, PT ;  /* 0x000000041500780c */ /* 0x000fe40003f06070 */
[----:B-1----:R-:W-:-:S04]  /*26d0*/  LOP3.LUT R9, R20, 0x3, RZ, 0xc0, !PT ;  /* 0x0000000314097812 */ /* 0x002fc800078ec0ff */
[----:B------:R-:W-:-:S07]  /*26e0*/  ISETP.NE.AND P1, PT, R9, RZ, PT ;  /* 0x000000ff0900720c */ /* 0x000fce0003f25270 */
[C---:B0-----:R-:W-:Y:S02]  /*26f0*/  @P0 IMAD R10, R8.reuse, 0x2, R35 ;  /* 0x00000002080a0824 */ /* 0x041fe400078e0223 */
[----:B------:R-:W-:-:S03]  /*2700*/  @P0 VIADD R8, R8, 0x80 ;  /* 0x0000008008080836 */ /* 0x000fc60000000000 */
[----:B------:R2:W-:Y:S04]  /*2710*/  @P0 STS.U16 [R10], RZ ;  /* 0x000000ff0a000388 */ /* 0x0005e80000000400 */
[----:B------:R2:W-:Y:S04]  /*2720*/  @P0 STS.U16 [R10+0x40], RZ ;  /* 0x000040ff0a000388 */ /* 0x0005e80000000400 */
[----:B------:R2:W-:Y:S04]  /*2730*/  @P0 STS.U16 [R10+0x80], RZ ;  /* 0x000080ff0a000388 */ /* 0x0005e80000000400 */
[----:B------:R2:W-:Y:S01]  /*2740*/  @P0 STS.U16 [R10+0xc0], RZ ;  /* 0x0000c0ff0a000388 */ /* 0x0005e20000000400 */
[----:B------:R-:W-:Y:S05]  /*2750*/  @!P1 BRA `(.L_x_23) ;  /* 0x00000000001c9947 */ /* 0x000fea0003800000 */
[----:B------:R-:W-:Y:S02]  /*2760*/  LEA R8, R8, R35, 0x1 ;  /* 0x0000002308087211 */ /* 0x000fe400078e08ff */
[----:B------:R-:W-:-:S03]  /*2770*/  ISETP.NE.AND P0, PT, R9, 0x1, PT ;  /* 0x000000010900780c */ /* 0x000fc60003f05270 */
[----:B------:R3:W-:Y:S10]  /*2780*/  STS.U16 [R8], RZ ;  /* 0x000000ff08007388 */ /* 0x0007f40000000400 */
[----:B---3--:R-:W-:Y:S05]  /*2790*/  @!P0 BRA `(.L_x_23) ;  /* 0x00000000000c8947 */ /* 0x008fea0003800000 */
[----:B------:R-:W-:Y:S01]  /*27a0*/  ISETP.NE.AND P0, PT, R9, 0x2, PT ;  /* 0x000000020900780c */ /* 0x000fe20003f05270 */
[----:B------:R3:W-:-:S12]  /*27b0*/  STS.U16 [R8+0x40], RZ ;  /* 0x000040ff08007388 */ /* 0x0007d80000000400 */
[----:B------:R3:W-:Y:S02]  /*27c0*/  @P0 STS.U16 [R8+0x80], RZ ;  /* 0x000080ff08000388 */ /* 0x0007e40000000400 */
.L_x_23:
[----:B------:R-:W-:Y:S05]  /*27d0*/  BSYNC.RECONVERGENT B0 ;  /* 0x0000000000007941 */ /* 0x000fea0003800200 */
.L_x_22:
[----:B------:R-:W-:Y:S01]  /*27e0*/  ISETP.GE.AND P0, PT, R0, R17, PT ;  /* 0x000000110000720c */ /* 0x000fe20003f06270 */
[----:B------:R-:W-:-:S12]  /*27f0*/  BSSY.RECONVERGENT B0, `(.L_x_29) ;  /* 0x000003d000007945 */ /* 0x000fd80003800200 */
[----:B------:R-:W-:Y:S05]  /*2800*/  @P0 BRA `(.L_x_30) ;  /* 0x0000000000ec0947 */ /* 0x000fea0003800000 */
[----:B------:R-:W-:Y:S01]  /*2810*/  IMAD.MOV.U32 R22, RZ, RZ, R0 ;  /* 0x000000ffff167224 */ /* 0x000fe200078e0000 */
[----:B------:R-:W-:Y:S01]  /*2820*/  BSSY.RECONVERGENT B1, `(.L_x_31) ;  /* 0x000001f000017945 */ /* 0x000fe20003800200 */
[----:B------:R-:W-:Y:S02]  /*2830*/  PLOP3.LUT P0, PT, PT, PT, PT, 0x80, 0x8 ;  /* 0x000000000008781c */ /* 0x000fe40003f0f070 */
[----:B01-3--:R-:W-:-:S05]  /*2840*/  IMAD.IADD R8, R17, 0x1, -R22 ;  /* 0x0000000111087824 */ /* 0x00bfca00078e0a16 */
[----:B------:R-:W-:-:S13]  /*2850*/  ISETP.GT.AND P1, PT, R8, 0x60, PT ;  /* 0x000000600800780c */ /* 0x000fda0003f24270 */
[----:B------:R-:W-:Y:S05]  /*2860*/  @!P1 BRA `(.L_x_32) ;  /* 0x0000000000689947 */ /* 0x000fea0003800000 */
[----:B------:R-:W-:Y:S01]  /*2870*/  PLOP3.LUT P0, PT, PT, PT, PT, 0x8, 0x80 ;  /* 0x000000000080781c */ /* 0x000fe20003f0e170 */
[----:B------:R-:W-:-:S12]  /*2880*/  VIADD R25, R17, 0xffffffa0 ;  /* 0xffffffa011197836 */ /* 0x000fd80000000000 */
.L_x_33:
[----:B0-----:R-:W0:Y:S01]  /*2890*/  LDC.64 R14, c[0x0][0x390] ;  /* 0x0000e400ff0e7b82 */ /* 0x001e220000000a00 */
[C---:B------:R-:W-:Y:S01]  /*28a0*/  IADD3 R8, PT, PT, R22.reuse, 0x20, RZ ;  /* 0x0000002016087810 */ /* 0x040fe20007ffe0ff */
[C---:B--2---:R-:W-:Y:S02]  /*28b0*/  VIADD R10, R22.reuse, 0x40 ;  /* 0x00000040160a7836 */ /* 0x044fe40000000000 */
[----:B------:R-:W-:Y:S02]  /*28c0*/  VIADD R12, R22, 0x60 ;  /* 0x00000060160c7836 */ /* 0x000fe40000000000 */
[CC--:B------:R-:W-:Y:S02]  /*28d0*/  IMAD R9, R18.reuse, R39.reuse, R22 ;  /* 0x0000002712097224 */ /* 0x0c0fe400078e0216 */
[CC--:B------:R-:W-:Y:S02]  /*28e0*/  IMAD R11, R18.reuse, R39.reuse, R8 ;  /* 0x00000027120b7224 */ /* 0x0c0fe400078e0208 */
[----:B------:R-:W-:-:S02]  /*28f0*/  IMAD R13, R18, R39, R10 ;  /* 0x00000027120d7224 */ /* 0x000fc400078e020a */
[----:B------:R-:W-:Y:S02]  /*2900*/  IMAD R23, R18, R39, R12 ;  /* 0x0000002712177224 */ /* 0x000fe400078e020c */
[----:B0-----:R-:W-:-:S04]  /*2910*/  IMAD.WIDE R8, R9, 0x2, R14 ;  /* 0x0000000209087825 */ /* 0x001fc800078e020e */
[--C-:B------:R-:W-:Y:S02]  /*2920*/  IMAD.WIDE R10, R11, 0x2, R14.reuse ;  /* 0x000000020b0a7825 */ /* 0x100fe400078e020e */
[----:B------:R-:W2:Y:S02]  /*2930*/  LDG.E.U16.CONSTANT R8, desc[UR12][R8.64] ;  /* 0x0000000c08087981 */ /* 0x000ea4000c1e9500 */
[--C-:B------:R-:W-:Y:S02]  /*2940*/  IMAD.WIDE R12, R13, 0x2, R14.reuse ;  /* 0x000000020d0c7825 */ /* 0x100fe400078e020e */
[----:B------:R-:W3:Y:S02]  /*2950*/  LDG.E.U16.CONSTANT R10, desc[UR12][R10.64] ;  /* 0x0000000c0a0a7981 */ /* 0x000ee4000c1e9500 */
[----:B------:R-:W-:Y:S02]  /*2960*/  IMAD.WIDE R14, R23, 0x2, R14 ;  /* 0x00000002170e7825 */ /* 0x000fe400078e020e */
[----:B------:R-:W4:Y:S04]  /*2970*/  LDG.E.U16.CONSTANT R12, desc[UR12][R12.64] ;  /* 0x0000000c0c0c7981 */ /* 0x000f28000c1e9500 */
[----:B------:R-:W5:Y:S01]  /*2980*/  LDG.E.U16.CONSTANT R14, desc[UR12][R14.64] ;  /* 0x0000000c0e0e7981 */ /* 0x000f62000c1e9500 */
[C---:B------:R-:W-:Y:S01]  /*2990*/  LEA R23, R22.reuse, UR10, 0x1 ;  /* 0x0000000a16177c11 */ /* 0x040fe2000f8e08ff */
[----:B------:R-:W-:-:S05]  /*29a0*/  VIADD R22, R22, 0x80 ;  /* 0x0000008016167836 */ /* 0x000fca0000000000 */
[----:B------:R-:W-:Y:S01]  /*29b0*/  ISETP.GE.AND P1, PT, R22, R25, PT ;  /* 0x000000191600720c */ /* 0x000fe20003f26270 */
[----:B--2---:R0:W-:Y:S04]  /*29c0*/  STS.U16 [R23], R8 ;  /* 0x0000000817007388 */ /* 0x0041e80000000400 */
[----:B---3--:R0:W-:Y:S04]  /*29d0*/  STS.U16 [R23+0x40], R10 ;  /* 0x0000400a17007388 */ /* 0x0081e80000000400 */
[----:B----4-:R0:W-:Y:S04]  /*29e0*/  STS.U16 [R23+0x80], R12 ;  /* 0x0000800c17007388 */ /* 0x0101e80000000400 */
[----:B-----5:R0:W-:Y:S01]  /*29f0*/  STS.U16 [R23+0xc0], R14 ;  /* 0x0000c00e17007388 */ /* 0x0201e20000000400 */
[----:B------:R-:W-:Y:S05]  /*2a00*/  @!P1 BRA `(.L_x_33) ;  /* 0xfffffffc00a09947 */ /* 0x000fea000383ffff */
.L_x_32:
[----:B------:R-:W-:Y:S05]  /*2a10*/  BSYNC.RECONVERGENT B1 ;  /* 0x0000000000017941 */ /* 0x000fea0003800200 */
.L_x_31:
[----:B0-----:R-:W-:Y:S01]  /*2a20*/  IADD3 R8, PT, PT, R17, -R22, RZ ;  /* 0x8000001611087210 */ /* 0x001fe20007ffe0ff */
[----:B------:R-:W-:Y:S03]  /*2a30*/  BSSY.RECONVERGENT B1, `(.L_x_34) ;  /* 0x0000010000017945 */ /* 0x000fe60003800200 */
[----:B------:R-:W-:-:S13]  /*2a40*/  ISETP.GT.AND P1, PT, R8, 0x20, PT ;  /* 0x000000200800780c */ /* 0x000fda0003f24270 */
[----:B------:R-:W-:Y:S05]  /*2a50*/  @!P1 BRA `(.L_x_35) ;  /* 0x0000000000349947 */ /* 0x000fea0003800000 */
[----:B--2---:R-:W0:Y:S01]  /*2a60*/  LDC.64 R10, c[0x0][0x390] ;  /* 0x0000e400ff0a7b82 */ /* 0x004e220000000a00 */
[----:B------:R-:W-:Y:S02]  /*2a70*/  VIADD R8, R22, 0x20 ;  /* 0x0000002016087836 */ /* 0x000fe40000000000 */
[CC--:B------:R-:W-:Y:S02]  /*2a80*/  IMAD R9, R18.reuse, R39.reuse, R22 ;  /* 0x0000002712097224 */ /* 0x0c0fe400078e0216 */
[----:B------:R-:W-:Y:S02]  /*2a90*/  IMAD R13, R18, R39, R8 ;  /* 0x00000027120d7224 */ /* 0x000fe400078e0208 */
[----:B0-----:R-:W-:-:S04]  /*2aa0*/  IMAD.WIDE R8, R9, 0x2, R10 ;  /* 0x0000000209087825 */ /* 0x001fc800078e020a */
[----:B------:R-:W-:Y:S02]  /*2ab0*/  IMAD.WIDE R10, R13, 0x2, R10 ;  /* 0x000000020d0a7825 */ /* 0x000fe400078e020a */
[----:B------:R-:W2:Y:S04]  /*2ac0*/  LDG.E.U16.CONSTANT R9, desc[UR12][R8.64] ;  /* 0x0000000c08097981 */ /* 0x000ea8000c1e9500 */
[----:B------:R-:W3:Y:S01]  /*2ad0*/  LDG.E.U16.CONSTANT R11, desc[UR12][R10.64] ;  /* 0x0000000c0a0b7981 */ /* 0x000ee2000c1e9500 */
[C---:B------:R-:W-:Y:S01]  /*2ae0*/  LEA R12, R22.reuse, UR10, 0x1 ;  /* 0x0000000a160c7c11 */ /* 0x040fe2000f8e08ff */
[----:B------:R-:W-:Y:S01]  /*2af0*/  VIADD R22, R22, 0x40 ;  /* 0x0000004016167836 */ /* 0x000fe20000000000 */
[----:B------:R-:W-:-:S03]  /*2b00*/  PLOP3.LUT P0, PT, PT, PT, PT, 0x8, 0x80 ;  /* 0x000000000080781c */ /* 0x000fc60003f0e170 */
[----:B--2---:R0:W-:Y:S04]  /*2b10*/  STS.U16 [R12], R9 ;  /* 0x000000090c007388 */ /* 0x0041e80000000400 */
[----:B---3--:R0:W-:Y:S06]  /*2b20*/  STS.U16 [R12+0x40], R11 ;  /* 0x0000400b0c007388 */ /* 0x0081ec0000000400 */
.L_x_35:
[----:B------:R-:W-:Y:S05]  /*2b30*/  BSYNC.RECONVERGENT B1 ;  /* 0x0000000000017941 */ /* 0x000fea0003800200 */
.L_x_34:
[----:B------:R-:W-:-:S13]  /*2b40*/  ISETP.LT.OR P0, PT, R22, R17, P0 ;  /* 0x000000111600720c */ /* 0x000fda0000701670 */
[----:B------:R-:W-:Y:S05]  /*2b50*/  @!P0 BRA `(.L_x_30) ;  /* 0x0000000000188947 */ /* 0x000fea0003800000 */
[----:B0-----:R-:W0:Y:S01]  /*2b60*/  LDC.64 R8, c[0x0][0x390] ;  /* 0x0000e400ff087b82 */ /* 0x001e220000000a00 */
[----:B------:R-:W-:-:S04]  /*2b70*/  IMAD R11, R18, R39, R22 ;  /* 0x00000027120b7224 */ /* 0x000fc800078e0216 */
[----:B0-----:R-:W-:-:S06]  /*2b80*/  IMAD.WIDE R8, R11, 0x2, R8 ;  /* 0x000000020b087825 */ /* 0x001fcc00078e0208 */
[----:B------:R-:W3:Y:S01]  /*2b90*/  LDG.E.U16.CONSTANT R9, desc[UR12][R8.64] ;  /* 0x0000000c08097981 */ /* 0x000ee2000c1e9500 */
[----:B--2---:R-:W-:-:S05]  /*2ba0*/  LEA R10, R22, UR10, 0x1 ;  /* 0x0000000a160a7c11 */ /* 0x004fca000f8e08ff */
[----:B---3--:R4:W-:Y:S02]  /*2bb0*/  STS.U16 [R10], R9 ;  /* 0x000000090a007388 */ /* 0x0089e40000000400 */
.L_x_30:
[----:B------:R-:W-:Y:S05]  /*2bc0*/  BSYNC.RECONVERGENT B0 ;  /* 0x0000000000007941 */ /* 0x000fea0003800200 */
.L_x_29:
[----:B------:R-:W-:Y:S01]  /*2bd0*/  ISETP.GE.AND P0, PT, R16, UR7, PT ;  /* 0x0000000710007c0c */ /* 0x000fe2000bf06270 */
[----:B------:R-:W-:-:S12]  /*2be0*/  BSSY.RECONVERGENT B0, `(.L_x_36) ;  /* 0x0000041000007945 */ /* 0x000fd80003800200 */
[----:B------:R-:W-:Y:S05]  /*2bf0*/  @P0 BRA `(.L_x_37) ;  /* 0x0000000000fc0947 */ /* 0x000fea0003800000 */
[----:B------:R-:W-:Y:S01]  /*2c00*/  ISETP.GE.U32.AND P0, PT, R19, 0x1e0, PT ;  /* 0x000001e01300780c */ /* 0x000fe20003f06070 */
[----:B------:R-:W-:Y:S01]  /*2c10*/  BSSY.RECONVERGENT B1, `(.L_x_38) ;  /* 0x000001b000017945 */ /* 0x000fe20003800200 */
[----:B0-2-4-:R-:W-:-:S04]  /*2c20*/  LOP3.LUT R10, R20, 0xf, RZ, 0xc0, !PT ;  /* 0x0000000f140a7812 */ /* 0x015fc800078ec0ff */
[----:B------:R-:W-:-:S07]  /*2c30*/  ISETP.NE.AND P1, PT, R10, RZ, PT ;  /* 0x000000ff0a00720c */ /* 0x000fce0003f25270 */
[----:B------:R-:W-:Y:S06]  /*2c40*/  @!P0 BRA `(.L_x_39) ;  /* 0x00000000005c8947 */ /* 0x000fec0003800000 */
[----:B-1----:R-:W-:Y:S01]  /*2c50*/  LOP3.LUT R11, R20, 0xffffff0, RZ, 0xc0, !PT ;  /* 0x0ffffff0140b7812 */ /* 0x002fe200078ec0ff */
[----:B---3--:R-:W-:-:S07]  /*2c60*/  IMAD.MOV.U32 R8, RZ, RZ, RZ ;  /* 0x000000ffff087224 */ /* 0x008fce00078e00ff */
.L_x_40:
[C---:B0-----:R-:W-:Y:S01]  /*2c70*/  LEA R9, R16.reuse, UR10, 0x1 ;  /* 0x0000000a10097c11 */ /* 0x041fe2000f8e08ff */
[----:B------:R-:W-:Y:S01]  /*2c80*/  VIADD R16, R16, 0x200 ;  /* 0x0000020010107836 */ /* 0x000fe20000000000 */
[----:B------:R-:W-:-:S03]  /*2c90*/  IADD3 R8, PT, PT, R8, 0x10, RZ ;  /* 0x0000001008087810 */ /* 0x000fc60007ffe0ff */
[----:B------:R0:W-:Y:S01]  /*2ca0*/  STS.U16 [R9], RZ ;  /* 0x000000ff09007388 */ /* 0x0001e20000000400 */
[----:B------:R-:W-:-:S03]  /*2cb0*/  ISETP.NE.AND P0, PT, R8, R11, PT ;  /* 0x0000000b0800720c */ /* 0x000fc60003f05270 */
        /* <DEDUP_REMOVED lines=16> */
.L_x_39:
[----:B------:R-:W-:Y:S05]  /*2dc0*/  BSYNC.RECONVERGENT B1 ;  /* 0x0000000000017941 */ /* 0x000fea0003800200 */
.L_x_38:
[----:B------:R-:W-:Y:S05]  /*2dd0*/  @!P1 BRA `(.L_x_37) ;  /* 0x0000000000849947 */ /* 0x000fea0003800000 */
[----:B------:R-:W-:Y:S01]  /*2de0*/  ISETP.GE.U32.AND P0, PT, R10, 0x8, PT ;  /* 0x000000080a00780c */ /* 0x000fe20003f06070 */
[----:B------:R-:W-:Y:S01]  /*2df0*/  BSSY.RECONVERGENT B1, `(.L_x_41) ;  /* 0x000000d000017945 */ /* 0x000fe20003800200 */
[----:B------:R-:W-:-:S11]  /*2e00*/  ISETP.NE.AND P1, PT, R21, RZ, PT ;  /* 0x000000ff1500720c */ /* 0x000fd60003f25270 */
[----:B------:R-:W-:Y:S05]  /*2e10*/  @!P0 BRA `(.L_x_42) ;  /* 0x0000000000288947 */ /* 0x000fea0003800000 */
[C---:B-1-3--:R-:W-:Y:S01]  /*2e20*/  LEA R8, R16.reuse, UR10, 0x1 ;  /* 0x0000000a10087c11 */ /* 0x04afe2000f8e08ff */
        /* <DEDUP_REMOVED lines=9> */
.L_x_42:
[----:B------:R-:W-:Y:S05]  /*2ec0*/  BSYNC.RECONVERGENT B1 ;  /* 0x0000000000017941 */ /* 0x000fea0003800200 */
.L_x_41:
[----:B------:R-:W-:Y:S05]  /*2ed0*/  @!P1 BRA `(.L_x_37) ;  /* 0x0000000000449947 */ /* 0x000fea0003800000 */
[----:B------:R-:W-:Y:S02]  /*2ee0*/  ISETP.GE.U32.AND P1, PT, R21, 0x4, PT ;  /* 0x000000041500780c */ /* 0x000fe40003f26070 */
[----:B------:R-:W-:-:S04]  /*2ef0*/  LOP3.LUT R20, R20, 0x3, RZ, 0xc0, !PT ;  /* 0x0000000314147812 */ /* 0x000fc800078ec0ff */
[----:B------:R-:W-:-:S07]  /*2f00*/  ISETP.NE.AND P0, PT, R20, RZ, PT ;  /* 0x000000ff1400720c */ /* 0x000fce0003f05270 */
[C---:B-123--:R-:W-:Y:S01]  /*2f10*/  @P1 LEA R8, R16.reuse, UR10, 0x1 ;  /* 0x0000000a10081c11 */ /* 0x04efe2000f8e08ff */
[----:B------:R-:W-:-:S04]  /*2f20*/  @P1 VIADD R16, R16, 0x80 ;  /* 0x0000008010101836 */ /* 0x000fc80000000000 */
[----:B------:R1:W-:Y:S04]  /*2f30*/  @P1 STS.U16 [R8], RZ ;  /* 0x000000ff08001388 */ /* 0x0003e80000000400 */
[----:B------:R1:W-:Y:S04]  /*2f40*/  @P1 STS.U16 [R8+0x40], RZ ;  /* 0x000040ff08001388 */ /* 0x0003e80000000400 */
[----:B------:R1:W-:Y:S04]  /*2f50*/  @P1 STS.U16 [R8+0x80], RZ ;  /* 0x000080ff08001388 */ /* 0x0003e80000000400 */
[----:B------:R1:W-:Y:S01]  /*2f60*/  @P1 STS.U16 [R8+0xc0], RZ ;  /* 0x0000c0ff08001388 */ /* 0x0003e20000000400 */
[----:B------:R-:W-:Y:S05]  /*2f70*/  @!P0 BRA `(.L_x_37) ;  /* 0x00000000001c8947 */ /* 0x000fea0003800000 */
[----:B------:R-:W-:Y:S02]  /*2f80*/  LEA R16, R16, UR10, 0x1 ;  /* 0x0000000a10107c11 */ /* 0x000fe4000f8e08ff */
[----:B------:R-:W-:-:S03]  /*2f90*/  ISETP.NE.AND P0, PT, R20, 0x1, PT ;  /* 0x000000011400780c */ /* 0x000fc60003f05270 */
[----:B------:R2:W-:Y:S10]  /*2fa0*/  STS.U16 [R16], RZ ;  /* 0x000000ff10007388 */ /* 0x0005f40000000400 */
[----:B--2---:R-:W-:Y:S05]  /*2fb0*/  @!P0 BRA `(.L_x_37) ;  /* 0x00000000000c8947 */ /* 0x004fea0003800000 */
[----:B------:R-:W-:Y:S01]  /*2fc0*/  ISETP.NE.AND P0, PT, R20, 0x2, PT ;  /* 0x000000021400780c */ /* 0x000fe20003f05270 */
[----:B------:R2:W-:-:S12]  /*2fd0*/  STS.U16 [R16+0x40], RZ ;  /* 0x000040ff10007388 */ /* 0x0005d80000000400 */
[----:B------:R2:W-:Y:S02]  /*2fe0*/  @P0 STS.U16 [R16+0x80], RZ ;  /* 0x000080ff10000388 */ /* 0x0005e40000000400 */
.L_x_37:
[----:B------:R-:W-:Y:S05]  /*2ff0*/  BSYNC.RECONVERGENT B0 ;  /* 0x0000000000007941 */ /* 0x000fea0003800200 */
.L_x_36:
[----:B------:R-:W-:Y:S01]  /*3000*/  BAR.SYNC.DEFER_BLOCKING 0x0 ;  /* 0x0000000000007b1d */ /* 0x000fe20000010000 */
[----:B------:R-:W-:Y:S02]  /*3010*/  ISETP.GE.AND P0, PT, R39, 0x1, PT ;  /* 0x000000012700780c */ /* 0x000fe40003f06270 */
[----:B------:R-:W-:Y:S02]  /*3020*/  CS2R R26, SRZ ;  /* 0x00000000001a7805 */ /* 0x000fe4000001ff00 */
[----:B------:R-:W-:Y:S02]  /*3030*/  CS2R R24, SRZ ;  /* 0x0000000000187805 */ /* 0x000fe4000001ff00 */
[----:B------:R-:W-:Y:S02]  /*3040*/  CS2R R22, SRZ ;  /* 0x0000000000167805 */ /* 0x000fe4000001ff00 */
[----:B------:R-:W-:Y:S01]  /*3050*/  CS2R R20, SRZ ;  /* 0x0000000000147805 */ /* 0x000fe2000001ff00 */
[----:B------:R-:W-:Y:S04]  /*3060*/  BSSY.RECONVERGENT B0, `(.L_x_43) ;  /* 0x000006c000007945 */ /* 0x000fe80003800200 */
[----:B------:R-:W-:Y:S05]  /*3070*/  @!P0 BRA `(.L_x_44) ;  /* 0x0000000400a88947 */ /* 0x000fea0003800000 */
[----:B------:R-:W-:Y:S01]  /*3080*/  ISETP.GE.U32.AND P0, PT, R32, 0x30, PT ;  /* 0x000000302000780c */ /* 0x000fe20003f06070 */
[----:B------:R-:W-:Y:S01]  /*3090*/  IMAD.MOV.U32 R27, RZ, RZ, RZ ;  /* 0x000000ffff1b7224 */ /* 0x000fe200078e00ff */
[----:B------:R-:W-:Y:S02]  /*30a0*/  ISETP.NE.AND P1, PT, R7, RZ, PT ;  /* 0x000000ff0700720c */ /* 0x000fe40003f25270 */
[----:B------:R-:W-:-:S09]  /*30b0*/  MOV R44, RZ ;  /* 0x000000ff002c7202 */ /* 0x000fd20000000f00 */
[----:B------:R-:W-:Y:S05]  /*30c0*/  @!P0 BRA `(.L_x_45) ;  /* 0x0000000000d88947 */ /* 0x000fea0003800000 */
[----:B0-2-4-:R-:W3:Y:S01]  /*30d0*/  S2R R10, SR_LANEID ;  /* 0x00000000000a7919 */ /* 0x015ee20000000000 */
[----:B------:R-:W-:Y:S01]  /*30e0*/  MOV R38, 0x400 ;  /* 0x0000040000267802 */ /* 0x000fe20000000f00 */
[----:B------:R-:W-:Y:S01]  /*30f0*/  IMAD.MOV.U32 R44, RZ, RZ, RZ ;  /* 0x000000ffff2c7224 */ /* 0x000fe200078e00ff */
[----:B------:R-:W-:Y:S01]  /*3100*/  LEA.HI R42, R32, 0x1, RZ, 0x1c ;  /* 0x00000001202a7811 */ /* 0x000fe200078fe0ff */
[----:B-1----:R-:W0:Y:S01]  /*3110*/  S2R R11, SR_CgaCtaId ;  /* 0x00000000000b7919 */ /* 0x002e220000008800 */
[----:B------:R-:W-:Y:S01]  /*3120*/  IMAD.MOV.U32 R43, RZ, RZ, RZ ;  /* 0x000000ffff2b7224 */ /* 0x000fe200078e00ff */
[----:B------:R-:W-:Y:S02]  /*3130*/  CS2R R26, SRZ ;  /* 0x00000000001a7805 */ /* 0x000fe4000001ff00 */
[----:B------:R-:W-:Y:S02]  /*3140*/  CS2R R24, SRZ ;  /* 0x0000000000187805 */ /* 0x000fe4000001ff00 */
[----:B------:R-:W-:-:S02]  /*3150*/  CS2R R22, SRZ ;  /* 0x0000000000167805 */ /* 0x000fc4000001ff00 */
[----:B------:R-:W-:Y:S02]  /*3160*/  CS2R R20, SRZ ;  /* 0x0000000000147805 */ /* 0x000fe4000001ff00 */
[----:B------:R-:W-:Y:S02]  /*3170*/  LOP3.LUT R42, R42, 0x1ffffffc, RZ, 0xc0, !PT ;  /* 0x1ffffffc2a2a7812 */ /* 0x000fe400078ec0ff */
[--C-:B---3--:R-:W-:Y:S02]  /*3180*/  SHF.R.U32.HI R8, RZ, 0x3, R10.reuse ;  /* 0x00000003ff087819 */ /* 0x108fe4000001160a */
[----:B------:R-:W-:Y:S02]  /*3190*/  LOP3.LUT R9, R10, 0x7, RZ, 0xc0, !PT ;  /* 0x000000070a097812 */ /* 0x000fe400078ec0ff */
[----:B0-----:R-:W-:Y:S01]  /*31a0*/  LEA R38, R11, R38, 0x18 ;  /* 0x000000260b267211 */ /* 0x001fe200078ec0ff */
[----:B------:R-:W-:Y:S01]  /*31b0*/  IMAD.SHL.U32 R12, R8, 0x8, RZ ;  /* 0x00000008080c7824 */ /* 0x000fe200078e00ff */
[----:B------:R-:W-:-:S04]  /*31c0*/  SHF.R.U32.HI R8, RZ, 0x4, R10 ;  /* 0x00000004ff087819 */ /* 0x000fc8000001160a */
[----:B------:R-:W-:Y:S01]  /*31d0*/  LOP3.LUT R9, R12, 0x8, R9, 0xe2, !PT ;  /* 0x000000080c097812 */ /* 0x000fe200078ee209 */
[----:B------:R-:W-:-:S04]  /*31e0*/  IMAD.SHL.U32 R8, R8, 0x8, RZ ;  /* 0x0000000808087824 */ /* 0x000fc800078e00ff */
[C---:B------:R-:W-:Y:S01]  /*31f0*/  IMAD R40, R9.reuse, R39, R8 ;  /* 0x0000002709287224 */ /* 0x040fe200078e0208 */
[----:B------:R-:W-:-:S03]  /*3200*/  LEA R41, R9, R8, 0x4 ;  /* 0x0000000809297211 */ /* 0x000fc600078e20ff */
[----:B------:R-:W-:Y:S01]  /*3210*/  IMAD.SHL.U32 R40, R40, 0x2, RZ ;  /* 0x0000000228287824 */ /* 0x000fe200078e00ff */
[----:B------:R-:W-:-:S07]  /*3220*/  SHF.L.U32 R41, R41, 0x1, RZ ;  /* 0x0000000129297819 */ /* 0x000fce00000006ff */
.L_x_46:
[C---:B------:R-:W-:Y:S01]  /*3230*/  IMAD R29, R44.reuse, 0x2, R38 ;  /* 0x000000022c1d7824 */ /* 0x040fe200078e0226 */
[----:B------:R-:W-:Y:S05]  /*3240*/  WARPSYNC.ALL ;  /* 0x0000000000007948 */ /* 0x000fea0003800000 */
[----:B------:R-:W-:Y:S01]  /*3250*/  IMAD R28, R44, 0x20, R35 ;  /* 0x000000202c1c7824 */ /* 0x000fe200078e0223 */
[----:B------:R-:W-:Y:S01]  /*3260*/  IADD3 R31, PT, PT, R40, 0x20, R29 ;  /* 0x00000020281f7810 */ /* 0x000fe20007ffe01d */
[----:B------:R-:W-:Y:S02]  /*3270*/  IMAD.IADD R8, R29, 0x1, R40 ;  /* 0x000000011d087824 */ /* 0x000fe400078e0228 */
[----:B------:R-:W-:Y:S01]  /*3280*/  VIADD R43, R43, 0x4 ;  /* 0x000000042b2b7836 */ /* 0x000fe20000000000 */
[----:B------:R-:W-:Y:S01]  /*3290*/  IADD3 R45, PT, PT, R28, R41, RZ ;  /* 0x000000291c2d7210 */ /* 0x000fe20007ffe0ff */
[----:B------:R-:W-:Y:S01]  /*32a0*/  VIADD R44, R44, 0x40 ;  /* 0x000000402c2c7836 */ /* 0x000fe20000000000 */
[----:B------:R-:W-:Y:S01]  /*32b0*/  IADD3 R30, PT, PT, R41, 0x200, R28 ;  /* 0x00000200291e7810 */ /* 0x000fe20007ffe01c */
[----:B------:R-:W-:Y:S01]  /*32c0*/  LDSM.16.M88.4 R8, [R8] ;  /* 0x000000000808783b */ /* 0x000fe20000000200 */
[----:B------:R-:W-:-:S03]  /*32d0*/  ISETP.NE.AND P0, PT, R43, R42, PT ;  /* 0x0000002a2b00720c */ /* 0x000fc60003f05270 */
[----:B------:R0:W1:Y:S04]  /*32e0*/  LDSM.16.MT88.4 R12, [R45] ;  /* 0x000000002d0c783b */ /* 0x0000680000004200 */
[----:B------:R-:W-:Y:S01]  /*32f0*/  LDSM.16.MT88.4 R16, [R30] ;  /* 0x000000001e10783b */ /* 0x000fe20000004200 */
[C-C-:B0-----:R-:W-:Y:S01]  /*3300*/  IADD3 R45, PT, PT, R40.reuse, 0x60, R29.reuse ;  /* 0x00000060282d7810 */ /* 0x141fe20007ffe01d */
[C---:B-1----:R-:W-:Y:S08]  /*3310*/  HMMA.16816.F32 R20, R8.reuse, R12, R20 ;  /* 0x0000000c0814723c */ /* 0x042ff00000001814 */
[----:B------:R-:W-:Y:S01]  /*3320*/  HMMA.16816.F32 R8, R8, R14, R24 ;  /* 0x0000000e0808723c */ /* 0x000fe20000001818 */
[----:B------:R-:W0:Y:S04]  /*3330*/  LDSM.16.M88.4 R12, [R31] ;  /* 0x000000001f0c783b */ /* 0x000e280000000200 */
[----:B------:R-:W-:Y:S07]  /*3340*/  LDSM.16.M88.4 R24, [R45] ;  /* 0x000000002d18783b */ /* 0x000fee0000000200 */
[----:B0-----:R-:W-:Y:S01]  /*3350*/  HMMA.16816.F32 R20, R12, R16, R20 ;  /* 0x000000100c14723c */ /* 0x001fe20000001814 */
[----:B------:R-:W-:-:S02]  /*3360*/  IADD3 R17, PT, PT, R40, 0x40, R29 ;  /* 0x0000004028117810 */ /* 0x000fc40007ffe01d */
[C-C-:B------:R-:W-:Y:S02]  /*3370*/  IADD3 R16, PT, PT, R41.reuse, 0x400, R28.reuse ;  /* 0x0000040029107810 */ /* 0x140fe40007ffe01c */
[----:B------:R-:W-:-:S03]  /*3380*/  IADD3 R28, PT, PT, R41, 0x600, R28 ;  /* 0x00000600291c7810 */ /* 0x000fc60007ffe01c */
[----:B------:R-:W-:Y:S01]  /*3390*/  HMMA.16816.F32 R8, R12, R18, R8 ;  /* 0x000000120c08723c */ /* 0x000fe20000001808 */
[----:B------:R-:W-:Y:S04]  /*33a0*/  LDSM.16.M88.4 R12, [R17] ;  /* 0x00000000110c783b */ /* 0x000fe80000000200 */
[----:B------:R-:W0:Y:S04]  /*33b0*/  LDSM.16.MT88.4 R16, [R16] ;  /* 0x000000001010783b */ /* 0x000e280000004200 */
[----:B------:R-:W1:Y:S03]  /*33c0*/  LDSM.16.MT88.4 R28, [R28] ;  /* 0x000000001c1c783b */ /* 0x000e660000004200 */
[C---:B0-----:R-:W-:Y:S08]  /*33d0*/  HMMA.16816.F32 R20, R12.reuse, R16, R20 ;  /* 0x000000100c14723c */ /* 0x041ff00000001814 */
[----:B------:R-:W-:-:S12]  /*33e0*/  HMMA.16816.F32 R8, R12, R18, R8 ;  /* 0x000000120c08723c */ /* 0x000fd80000001808 */
[C---:B-1----:R-:W-:Y:S08]  /*33f0*/  HMMA.16816.F32 R20, R24.reuse, R28, R20 ;  /* 0x0000001c1814723c */ /* 0x042ff00000001814 */
[----:B------:R-:W-:Y:S01]  /*3400*/  HMMA.16816.F32 R24, R24, R30, R8 ;  /* 0x0000001e1818723c */ /* 0x000fe20000001808 */
[----:B------:R-:W-:-:S04]  /*3410*/  NOP ;  /* 0x0000000000007918 */ /* 0x000fc80000000000 */
[----:B------:R-:W-:-:S15]  /*3420*/  @P0 BRA `(.L_x_46) ;  /* 0xfffffffc00800947 */ /* 0x000fde000383ffff */
.L_x_45:
[----:B------:R-:W-:Y:S05]  /*3430*/  @!P1 BRA `(.L_x_44) ;  /* 0x0000000000b89947 */ /* 0x000fea0003800000 */
[----:B0123--:R-:W4:Y:S01]  /*3440*/  S2R R8, SR_LANEID ;  /* 0x0000000000087919 */ /* 0x00ff220000000000 */
[----:B------:R-:W0:Y:S01]  /*3450*/  S2UR UR9, SR_CgaCtaId ;  /* 0x00000000000979c3 */ /* 0x000e220000008800 */
[----:B------:R-:W-:Y:S01]  /*3460*/  UMOV UR5, 0x400 ;  /* 0x0000040000057882 */ /* 0x000fe20000000000 */
[----:B------:R-:W-:Y:S01]  /*3470*/  IMAD R17, R44, 0x20, R35 ;  /* 0x000000202c117824 */ /* 0x000fe200078e0223 */
[----:B------:R-:W-:Y:S01]  /*3480*/  ISETP.NE.AND P0, PT, R7, 0x1, PT ;  /* 0x000000010700780c */ /* 0x000fe20003f05270 */
[----:B0-----:R-:W-:-:S06]  /*3490*/  ULEA UR5, UR9, UR5, 0x18 ;  /* 0x0000000509057291 */ /* 0x001fcc000f8ec0ff */
[----:B------:R-:W-:Y:S01]  /*34a0*/  LEA R18, R44, UR5, 0x1 ;  /* 0x000000052c127c11 */ /* 0x000fe2000f8e08ff */
[----:B------:R-:W-:Y:S05]  /*34b0*/  WARPSYNC.ALL ;  /* 0x0000000000007948 */ /* 0x000fea0003800000 */
[--C-:B----4-:R-:W-:Y:S02]  /*34c0*/  SHF.R.U32.HI R9, RZ, 0x3, R8.reuse ;  /* 0x00000003ff097819 */ /* 0x110fe40000011608 */
[----:B------:R-:W-:Y:S02]  /*34d0*/  LOP3.LUT R10, R8, 0x7, RZ, 0xc0, !PT ;  /* 0x00000007080a7812 */ /* 0x000fe400078ec0ff */
[----:B------:R-:W-:Y:S01]  /*34e0*/  SHF.R.U32.HI R8, RZ, 0x4, R8 ;  /* 0x00000004ff087819 */ /* 0x000fe20000011608 */
[----:B------:R-:W-:-:S03]  /*34f0*/  IMAD.SHL.U32 R9, R9, 0x8, RZ ;  /* 0x0000000809097824 */ /* 0x000fc600078e00ff */
[----:B------:R-:W-:Y:S02]  /*3500*/  SHF.L.U32 R8, R8, 0x3, RZ ;  /* 0x0000000308087819 */ /* 0x000fe400000006ff */
[----:B------:R-:W-:-:S05]  /*3510*/  LOP3.LUT R9, R9, 0x8, R10, 0xe2, !PT ;  /* 0x0000000809097812 */ /* 0x000fca00078ee20a */
[C-C-:B------:R-:W-:Y:S02]  /*3520*/  IMAD R16, R9.reuse, 0x10, R8.reuse ;  /* 0x0000001009107824 */ /* 0x140fe400078e0208 */
[----:B------:R-:W-:-:S03]  /*3530*/  IMAD R39, R9, R39, R8 ;  /* 0x0000002709277224 */ /* 0x000fc600078e0208 */
[----:B------:R-:W-:Y:S01]  /*3540*/  LEA R12, R16, R17, 0x1 ;  /* 0x00000011100c7211 */ /* 0x000fe200078e08ff */
[----:B------:R-:W-:-:S05]  /*3550*/  IMAD.U32 R8, R39, 0x2, R18 ;  /* 0x0000000227087824 */ /* 0x000fca00078e0012 */
[----:B------:R-:W-:Y:S04]  /*3560*/  LDSM.16.MT88.4 R12, [R12] ;  /* 0x000000000c0c783b */ /* 0x000fe80000004200 */
[----:B------:R-:W0:Y:S02]  /*3570*/  LDSM.16.M88.4 R8, [R8] ;  /* 0x000000000808783b */ /* 0x000e240000000200 */
[C---:B0-----:R-:W-:Y:S08]  /*3580*/  HMMA.16816.F32 R20, R8.reuse, R12, R20 ;  /* 0x0000000c0814723c */ /* 0x041ff00000001814 */
[----:B------:R-:W-:Y:S01]  /*3590*/  HMMA.16816.F32 R24, R8, R14, R24 ;  /* 0x0000000e0818723c */ /* 0x000fe20000001818 */
[----:B------:R-:W-:-:S04]  /*35a0*/  NOP ;  /* 0x0000000000007918 */ /* 0x000fc80000000000 */
[----:B------:R-:W-:-:S15]  /*35b0*/  @!P0 BRA `(.L_x_44) ;  /* 0x0000000000588947 */ /* 0x000fde0003800000 */
[----:B------:R-:W-:Y:S01]  /*35c0*/  VIADD R9, R17, 0x200 ;  /* 0x0000020011097836 */ /* 0x000fe20000000000 */
[----:B------:R-:W-:Y:S05]  /*35d0*/  WARPSYNC.ALL ;  /* 0x0000000000007948 */ /* 0x000fea0003800000 */
[----:B------:R-:W-:Y:S01]  /*35e0*/  VIADD R8, R18, 0x20 ;  /* 0x0000002012087836 */ /* 0x000fe20000000000 */
[----:B------:R-:W-:Y:S02]  /*35f0*/  LEA R12, R16, R9, 0x1 ;  /* 0x00000009100c7211 */ /* 0x000fe400078e08ff */
[----:B------:R-:W-:Y:S01]  /*3600*/  ISETP.NE.AND P0, PT, R7, 0x2, PT ;  /* 0x000000020700780c */ /* 0x000fe20003f05270 */
[----:B------:R-:W-:-:S03]  /*3610*/  IMAD.U32 R8, R39, 0x2, R8 ;  /* 0x0000000227087824 */ /* 0x000fc600078e0008 */
        /* <DEDUP_REMOVED lines=9> */
[----:B------:R-:W-:-:S03]  /*36b0*/  LEA R12, R16, R17, 0x1 ;  /* 0x00000011100c7211 */ /* 0x000fc600078e08ff */
[----:B------:R-:W-:-:S03]  /*36c0*/  IMAD.U32 R8, R39, 0x2, R18 ;  /* 0x0000000227087824 */ /* 0x000fc600078e0012 */
[----:B------:R-:W-:Y:S04]  /*36d0*/  LDSM.16.MT88.4 R12, [R12] ;  /* 0x000000000c0c783b */ /* 0x000fe80000004200 */
[----:B------:R-:W0:Y:S02]  /*36e0*/  LDSM.16.M88.4 R8, [R8] ;  /* 0x000000000808783b */ /* 0x000e240000000200 */
[C---:B0-----:R-:W-:Y:S08]  /*36f0*/  HMMA.16816.F32 R20, R8.reuse, R12, R20 ;  /* 0x0000000c0814723c */ /* 0x041ff00000001814 */
[----:B------:R-:W-:-:S15]  /*3700*/  HMMA.16816.F32 R24, R8, R14, R24 ;  /* 0x0000000e0818723c */ /* 0x000fde0000001818 */
[----:B------:R-:W-:-:S05]  /*3710*/  NOP ;  /* 0x0000000000007918 */ /* 0x000fca0000000000 */
.L_x_44:
[----:B------:R-:W-:Y:S05]  /*3720*/  BSYNC.RECONVERGENT B0 ;  /* 0x0000000000007941 */ /* 0x000fea0003800200 */
.L_x_43:
[----:B01--4-:R-:W2:Y:S01]  /*3730*/  S2R R9, SR_LANEID ;  /* 0x0000000000097919 */ /* 0x013ea20000000000 */
[----:B------:R-:W-:Y:S01]  /*3740*/  ISETP.GT.U32.AND P0, PT, R0, 0xf, PT ;  /* 0x0000000f0000780c */ /* 0x000fe20003f04070 */
[----:B------:R-:W-:Y:S05]  /*3750*/  WARPSYNC.ALL ;  /* 0x0000000000007948 */ /* 0x000fea0003800000 */
[----:B------:R-:W-:Y:S01]  /*3760*/  BSSY.RECONVERGENT B3, `(.L_x_47) ;  /* 0x0000128000037945 */ /* 0x000fe20003800200 */
[----:B--23--:R-:W-:Y:S02]  /*3770*/  SHF.R.U32.HI R8, RZ, 0x2, R9 ;  /* 0x00000002ff087819 */ /* 0x00cfe40000011609 */
[----:B------:R-:W-:-:S05]  /*3780*/  LOP3.LUT R9, R9, 0x3, RZ, 0xc0, !PT ;  /* 0x0000000309097812 */ /* 0x000fca00078ec0ff */
[----:B------:R-:W-:-:S05]  /*3790*/  IMAD R8, R8, 0x8, R9 ;  /* 0x0000000808087824 */ /* 0x000fca00078e0209 */
[----:B------:R-:W-:-:S05]  /*37a0*/  LEA R8, R8, UR6, 0x3 ;  /* 0x0000000608087c11 */ /* 0x000fca000f8e18ff */
[----:B------:R-:W-:Y:S04]  /*37b0*/  STS.64 [R8], R20 ;  /* 0x0000001408007388 */ /* 0x000fe80000000a00 */
[----:B------:R-:W-:Y:S04]  /*37c0*/  STS.64 [R8+0x200], R22 ;  /* 0x0002001608007388 */ /* 0x000fe80000000a00 */
[----:B------:R-:W-:Y:S04]  /*37d0*/  STS.64 [R8+0x20], R24 ;  /* 0x0000201808007388 */ /* 0x000fe80000000a00 */
[----:B------:R0:W-:Y:S02]  /*37e0*/  STS.64 [R8+0x220], R26 ;  /* 0x0002201a08007388 */ /* 0x0001e40000000a00 */
[----:B0-----:R-:W-:Y:S01]  /*37f0*/  VIMNMX R27, PT, PT, R5, 0x10, PT ;  /* 0x00000010051b7848 */ /* 0x001fe20003fe0100 */
[----:B------:R-:W-:Y:S06]  /*3800*/  BAR.SYNC.DEFER_BLOCKING 0x0 ;  /* 0x0000000000007b1d */ /* 0x000fec0000010000 */
[----:B------:R-:W-:Y:S05]  /*3810*/  @P0 BRA `(.L_x_48) ;  /* 0x0000001000700947 */ /* 0x000fea0003800000 */
[----:B------:R-:W0:Y:S01]  /*3820*/  LDCU UR5, c[0x0][0x3a4] ;  /* 0x00007480ff0577ac */ /* 0x000e220008000800 */
[C---:B------:R-:W-:Y:S01]  /*3830*/  VIADD R8, R0.reuse, UR4 ;  /* 0x0000000400087c36 */ /* 0x040fe20008000000 */
[----:B------:R-:W-:-:S04]  /*3840*/  LEA R26, R0, UR6, 0x2 ;  /* 0x00000006001a7c11 */ /* 0x000fc8000f8e10ff */
[----:B0-----:R-:W-:-:S13]  /*3850*/  ISETP.GE.AND P0, PT, R8, UR5, PT ;  /* 0x0000000508007c0c */ /* 0x001fda000bf06270 */
[----:B------:R-:W-:Y:S05]  /*3860*/  @P0 BRA `(.L_x_49) ;  /* 0x0000001000580947 */ /* 0x000fea0003800000 */
[----:B------:R0:W1:Y:S01]  /*3870*/  LDS R31, [R26+0x400] ;  /* 0x000400001a1f7984 */ /* 0x0000620000000800 */
[----:B------:R-:W-:Y:S01]  /*3880*/  ISETP.GE.AND P0, PT, R36, 0x1, PT ;  /* 0x000000012400780c */ /* 0x000fe20003f06270 */
[----:B------:R-:W-:Y:S01]  /*3890*/  BSSY.RECONVERGENT B2, `(.L_x_50) ;  /* 0x0000080000027945 */ /* 0x000fe20003800200 */
[----:B------:R-:W-:Y:S01]  /*38a0*/  VIMNMX R25, PT, PT, R27, 0x1, !PT ;  /* 0x000000011b197848 */ /* 0x000fe20007fe0100 */
[----:B------:R0:W2:Y:S01]  /*38b0*/  LDS R28, [R26+0x440] ;  /* 0x000440001a1c7984 */ /* 0x0000a20000000800 */
[----:B------:R-:W-:Y:S02]  /*38c0*/  IMAD.MOV.U32 R38, RZ, RZ, -0x800000 ;  /* 0xff800000ff267424 */ /* 0x000fe400078e00ff */
[----:B------:R-:W-:-:S07]  /*38d0*/  LOP3.LUT R24, R25, 0x3, RZ, 0xc0, !PT ;  /* 0x0000000319187812 */ /* 0x000fce00078ec0ff */
[----:B0-----:R-:W-:Y:S05]  /*38e0*/  @!P0 BRA `(.L_x_51) ;  /* 0x0000000400e88947 */ /* 0x001fea0003800000 */
[----:B------:R-:W-:Y:S01]  /*38f0*/  ISETP.GE.AND P0, PT, R5, 0x4, PT ;  /* 0x000000040500780c */ /* 0x000fe20003f06270 */
[----:B------:R-:W-:Y:S01]  /*3900*/  BSSY.RECONVERGENT B1, `(.L_x_52) ;  /* 0x0000064000017945 */ /* 0x000fe20003800200 */
[----:B------:R-:W-:Y:S01]  /*3910*/  MOV R38, 0xff800000 ;  /* 0xff80000000267802 */ /* 0x000fe20000000f00 */
[----:B------:R-:W-:-:S10]  /*3920*/  IMAD.MOV.U32 R30, RZ, RZ, RZ ;  /* 0x000000ffff1e7224 */ /* 0x000fd400078e00ff */
[----:B------:R-:W-:Y:S05]  /*3930*/  @!P0 BRA `(.L_x_53) ;  /* 0x0000000400808947 */ /* 0x000fea0003800000 */
[----:B------:R-:W-:Y:S01]  /*3940*/  LOP3.LUT R30, R25, 0x1c, RZ, 0xc0, !PT ;  /* 0x0000001c191e7812 */ /* 0x000fe200078ec0ff */
[----:B------:R-:W-:Y:S01]  /*3950*/  BSSY.RELIABLE B0, `(.L_x_54) ;  /* 0x0000050000007945 */ /* 0x000fe20003800100 */
[----:B------:R-:W-:Y:S02]  /*3960*/  IMAD.MOV.U32 R38, RZ, RZ, -0x800000 ;  /* 0xff800000ff267424 */ /* 0x000fe400078e00ff */
[----:B------:R-:W-:Y:S01]  /*3970*/  ISETP.GT.AND P0, PT, R30, RZ, PT ;  /* 0x000000ff1e00720c */ /* 0x000fe20003f04270 */
[----:B------:R-:W-:-:S12]  /*3980*/  IMAD.MOV.U32 R29, RZ, RZ, RZ ;  /* 0x000000ffff1d7224 */ /* 0x000fd800078e00ff */
[----:B------:R-:W-:Y:S05]  /*3990*/  @!P0 BRA `(.L_x_55) ;  /* 0x00000004002c8947 */ /* 0x000fea0003800000 */
[----:B------:R-:W-:Y:S01]  /*39a0*/  IADD3 R8, PT, PT, R30, -R29, RZ ;  /* 0x8000001d1e087210 */ /* 0x000fe20007ffe0ff */
[----:B------:R-:W-:Y:S01]  /*39b0*/  BSSY.RECONVERGENT B4, `(.L_x_56) ;  /* 0x000002c000047945 */ /* 0x000fe20003800200 */
[----:B------:R-:W-:Y:S02]  /*39c0*/  PLOP3.LUT P0, PT, PT, PT, PT, 0x80, 0x8 ;  /* 0x000000000008781c */ /* 0x000fe40003f0f070 */
[----:B------:R-:W-:-:S13]  /*39d0*/  ISETP.GT.AND P1, PT, R8, 0xc, PT ;  /* 0x0000000c0800780c */ /* 0x000fda0003f24270 */
[----:B------:R-:W-:Y:S05]  /*39e0*/  @!P1 BRA `(.L_x_57) ;  /* 0x0000000000a09947 */ /* 0x000fea0003800000 */
[----:B------:R-:W-:Y:S01]  /*39f0*/  PLOP3.LUT P0, PT, PT, PT, PT, 0x8, 0x80 ;  /* 0x000000000080781c */ /* 0x000fe20003f0e170 */
[----:B------:R-:W-:-:S12]  /*3a00*/  VIADD R39, R30, 0xfffffff4 ;  /* 0xfffffff41e277836 */ /* 0x000fd80000000000 */
.L_x_58:
[----:B0-----:R-:W-:Y:S01]  /*3a10*/  IMAD R40, R0, 0x10, R29 ;  /* 0x0000001000287824 */ /* 0x001fe200078e021d */
[----:B------:R-:W0:Y:S01]  /*3a20*/  LDCU UR5, c[0x0][0x3ac] ;  /* 0x00007580ff0577ac */ /* 0x000e220008000800 */
[----:B------:R-:W-:-:S03]  /*3a30*/  VIADD R29, R29, 0x10 ;  /* 0x000000101d1d7836 */ /* 0x000fc60000000000 */
[----:B------:R-:W-:Y:S02]  /*3a40*/  LEA R40, R40, UR6, 0x2 ;  /* 0x0000000628287c11 */ /* 0x000fe4000f8e10ff */
[----:B------:R-:W-:-:S03]  /*3a50*/  ISETP.GE.AND P1, PT, R29, R39, PT ;  /* 0x000000271d00720c */ /* 0x000fc60003f26270 */
[----:B------:R-:W0:Y:S04]  /*3a60*/  LDS.128 R20, [R40] ;  /* 0x0000000028147984 */ /* 0x000e280000000c00 */
[----:B------:R-:W3:Y:S04]  /*3a70*/  LDS.128 R12, [R40+0x10] ;  /* 0x00001000280c7984 */ /* 0x000ee80000000c00 */
[----:B------:R-:W4:Y:S04]  /*3a80*/  LDS.128 R16, [R40+0x20] ;  /* 0x0000200028107984 */ /* 0x000f280000000c00 */
[----:B------:R-:W5:Y:S01]  /*3a90*/  LDS.128 R8, [R40+0x30] ;  /* 0x0000300028087984 */ /* 0x000f620000000c00 */
[----:B0-----:R-:W-:Y:S01]  /*3aa0*/  FMUL R20, R20, UR5 ;  /* 0x0000000514147c20 */ /* 0x001fe20008400000 */
[----:B------:R-:W-:Y:S01]  /*3ab0*/  FMUL R21, R21, UR5 ;  /* 0x0000000515157c20 */ /* 0x000fe20008400000 */
[----:B------:R-:W-:Y:S01]  /*3ac0*/  FMUL R22, R22, UR5 ;  /* 0x0000000516167c20 */ /* 0x000fe20008400000 */
[----:B------:R-:W-:Y:S01]  /*3ad0*/  FMUL R23, R23, UR5 ;  /* 0x0000000517177c20 */ /* 0x000fe20008400000 */
[----:B---3--:R-:W-:Y:S01]  /*3ae0*/  FMUL R12, R12, UR5 ;  /* 0x000000050c0c7c20 */ /* 0x008fe20008400000 */
[----:B------:R-:W-:Y:S01]  /*3af0*/  FMUL R13, R13, UR5 ;  /* 0x000000050d0d7c20 */ /* 0x000fe20008400000 */
[----:B------:R-:W-:Y:S01]  /*3b00*/  FMNMX3 R38, R38, R20, R21, !PT ;  /* 0x0000001426267276 */ /* 0x000fe20007800015 */
[----:B------:R-:W-:Y:S01]  /*3b10*/  FMUL R14, R14, UR5 ;  /* 0x000000050e0e7c20 */ /* 0x000fe20008400000 */
[----:B------:R-:W-:Y:S01]  /*3b20*/  FMUL R15, R15, UR5 ;  /* 0x000000050f0f7c20 */ /* 0x000fe20008400000 */
[----:B----4-:R-:W-:Y:S01]  /*3b30*/  FMUL R16, R16, UR5 ;  /* 0x0000000510107c20 */ /* 0x010fe20008400000 */
[----:B------:R-:W-:Y:S01]  /*3b40*/  FMUL R17, R17, UR5 ;  /* 0x0000000511117c20 */ /* 0x000fe20008400000 */
[----:B------:R-:W-:Y:S01]  /*3b50*/  FMUL R18, R18, UR5 ;  /* 0x0000000512127c20 */ /* 0x000fe20008400000 */
[----:B------:R-:W-:Y:S01]  /*3b60*/  FMUL R19, R19, UR5 ;  /* 0x0000000513137c20 */ /* 0x000fe20008400000 */
[----:B-----5:R-:W-:Y:S01]  /*3b70*/  FMUL R8, R8, UR5 ;  /* 0x0000000508087c20 */ /* 0x020fe20008400000 */
[----:B------:R-:W-:Y:S01]  /*3b80*/  FMUL R9, R9, UR5 ;  /* 0x0000000509097c20 */ /* 0x000fe20008400000 */
[----:B------:R-:W-:Y:S01]  /*3b90*/  FMUL R10, R10, UR5 ;  /* 0x000000050a0a7c20 */ /* 0x000fe20008400000 */
[----:B------:R-:W-:Y:S01]  /*3ba0*/  FMUL R11, R11, UR5 ;  /* 0x000000050b0b7c20 */ /* 0x000fe20008400000 */
[----:B------:R-:W-:Y:S01]  /*3bb0*/  FMNMX3 R38, R38, R22, R23, !PT ;  /* 0x0000001626267276 */ /* 0x000fe20007800017 */
[----:B------:R0:W-:Y:S03]  /*3bc0*/  STS.128 [R40], R20 ;  /* 0x0000001428007388 */ /* 0x0001e60000000c00 */
[----:B------:R-:W-:Y:S01]  /*3bd0*/  FMNMX3 R38, R38, R12, R13, !PT ;  /* 0x0000000c26267276 */ /* 0x000fe2000780000d */
[----:B------:R0:W-:Y:S03]  /*3be0*/  STS.128 [R40+0x10], R12 ;  /* 0x0000100c28007388 */ /* 0x0001e60000000c00 */
[----:B------:R-:W-:Y:S01]  /*3bf0*/  FMNMX3 R38, R38, R14, R15, !PT ;  /* 0x0000000e26267276 */ /* 0x000fe2000780000f */
[----:B------:R0:W-:Y:S03]  /*3c00*/  STS.128 [R40+0x20], R16 ;  /* 0x0000201028007388 */ /* 0x0001e60000000c00 */
[----:B------:R-:W-:Y:S01]  /*3c10*/  FMNMX3 R38, R38, R16, R17, !PT ;  /* 0x0000001026267276 */ /* 0x000fe20007800011 */
[----:B------:R0:W-:Y:S03]  /*3c20*/  STS.128 [R40+0x30], R8 ;  /* 0x0000300828007388 */ /* 0x0001e60000000c00 */
[----:B------:R-:W-:-:S04]  /*3c30*/  FMNMX3 R38, R38, R18, R19, !PT ;  /* 0x0000001226267276 */ /* 0x000fc80007800013 */
[----:B------:R-:W-:-:S04]  /*3c40*/  FMNMX3 R38, R38, R8, R9, !PT ;  /* 0x0000000826267276 */ /* 0x000fc80007800009 */
[----:B------:R-:W-:Y:S01]  /*3c50*/  FMNMX3 R38, R38, R10, R11, !PT ;  /* 0x0000000a26267276 */ /* 0x000fe2000780000b */
[----:B------:R-:W-:Y:S06]  /*3c60*/  @!P1 BRA `(.L_x_58) ;  /* 0xfffffffc00689947 */ /* 0x000fec000383ffff */
.L_x_57:
[----:B------:R-:W-:Y:S05]  /*3c70*/  BSYNC.RECONVERGENT B4 ;  /* 0x0000000000047941 */ /* 0x000fea0003800200 */
.L_x_56:
[----:B0-----:R-:W-:Y:S01]  /*3c80*/  IADD3 R8, PT, PT, R30, -R29, RZ ;  /* 0x8000001d1e087210 */ /* 0x001fe20007ffe0ff */
[----:B------:R-:W-:Y:S03]  /*3c90*/  BSSY.RECONVERGENT B4, `(.L_x_59) ;  /* 0x0000018000047945 */ /* 0x000fe60003800200 */
[----:B------:R-:W-:-:S13]  /*3ca0*/  ISETP.GT.AND P1, PT, R8, 0x4, PT ;  /* 0x000000040800780c */ /* 0x000fda0003f24270 */
[----:B------:R-:W-:Y:S05]  /*3cb0*/  @!P1 BRA `(.L_x_60) ;  /* 0x0000000000549947 */ /* 0x000fea0003800000 */
[----:B------:R-:W-:Y:S01]  /*3cc0*/  IMAD R8, R0, 0x10, R29 ;  /* 0x0000001000087824 */ /* 0x000fe200078e021d */
[----:B------:R-:W0:Y:S01]  /*3cd0*/  LDCU UR5, c[0x0][0x3ac] ;  /* 0x00007580ff0577ac */ /* 0x000e220008000800 */
[----:B------:R-:W-:Y:S01]  /*3ce0*/  PLOP3.LUT P0, PT, PT, PT, PT, 0x8, 0x80 ;  /* 0x000000000080781c */ /* 0x000fe20003f0e170 */
[----:B------:R-:W-:Y:S02]  /*3cf0*/  VIADD R29, R29, 0x8 ;  /* 0x000000081d1d7836 */ /* 0x000fe40000000000 */
[----:B------:R-:W-:-:S05]  /*3d00*/  LEA R16, R8, UR6, 0x2 ;  /* 0x0000000608107c11 */ /* 0x000fca000f8e10ff */
[----:B------:R-:W0:Y:S04]  /*3d10*/  LDS.128 R12, [R16] ;  /* 0x00000000100c7984 */ /* 0x000e280000000c00 */
[----:B------:R-:W3:Y:S01]  /*3d20*/  LDS.128 R8, [R16+0x10] ;  /* 0x0000100010087984 */ /* 0x000ee20000000c00 */
[----:B0-----:R-:W-:Y:S01]  /*3d30*/  FMUL R12, R12, UR5 ;  /* 0x000000050c0c7c20 */ /* 0x001fe20008400000 */
[----:B------:R-:W-:Y:S01]  /*3d40*/  FMUL R13, R13, UR5 ;  /* 0x000000050d0d7c20 */ /* 0x000fe20008400000 */
[----:B------:R-:W-:Y:S01]  /*3d50*/  FMUL R14, R14, UR5 ;  /* 0x000000050e0e7c20 */ /* 0x000fe20008400000 */
[----:B------:R-:W-:Y:S01]  /*3d60*/  FMUL R15, R15, UR5 ;  /* 0x000000050f0f7c20 */ /* 0x000fe20008400000 */
[----:B---3--:R-:W-:Y:S01]  /*3d70*/  FMUL R8, R8, UR5 ;  /* 0x0000000508087c20 */ /* 0x008fe20008400000 */
[----:B------:R-:W-:Y:S01]  /*3d80*/  FMUL R9, R9, UR5 ;  /* 0x0000000509097c20 */ /* 0x000fe20008400000 */
[----:B------:R-:W-:Y:S01]  /*3d90*/  FMUL R10, R10, UR5 ;  /* 0x000000050a0a7c20 */ /* 0x000fe20008400000 */
[----:B------:R-:W-:Y:S01]  /*3da0*/  FMUL R11, R11, UR5 ;  /* 0x000000050b0b7c20 */ /* 0x000fe20008400000 */
[----:B------:R0:W-:Y:S01]  /*3db0*/  STS.128 [R16], R12 ;  /* 0x0000000c10007388 */ /* 0x0001e20000000c00 */
[----:B------:R-:W-:-:S03]  /*3dc0*/  FMNMX3 R38, R38, R12, R13, !PT ;  /* 0x0000000c26267276 */ /* 0x000fc6000780000d */
[----:B------:R0:W-:Y:S01]  /*3dd0*/  STS.128 [R16+0x10], R8 ;  /* 0x0000100810007388 */ /* 0x0001e20000000c00 */
[----:B------:R-:W-:-:S04]  /*3de0*/  FMNMX3 R38, R38, R14, R15, !PT ;  /* 0x0000000e26267276 */ /* 0x000fc8000780000f */
[----:B------:R-:W-:-:S04]  /*3df0*/  FMNMX3 R38, R38, R8, R9, !PT ;  /* 0x0000000826267276 */ /* 0x000fc80007800009 */
[----:B------:R-:W-:-:S07]  /*3e00*/  FMNMX3 R38, R38, R10, R11, !PT ;  /* 0x0000000a26267276 */ /* 0x000fce000780000b */
.L_x_60:
[----:B------:R-:W-:Y:S05]  /*3e10*/  BSYNC.RECONVERGENT B4 ;  /* 0x0000000000047941 */ /* 0x000fea0003800200 */
.L_x_59:
[----:B------:R-:W-:-:S13]  /*3e20*/  ISETP.NE.OR P0, PT, R29, R30, P0 ;  /* 0x0000001e1d00720c */ /* 0x000fda0000705670 */
[----:B------:R-:W-:Y:S05]  /*3e30*/  @!P0 BREAK.RELIABLE B0 ;  /* 0x0000000000008942 */ /* 0x000fea0003800100 */
[----:B------:R-:W-:Y:S05]  /*3e40*/  @!P0 BRA `(.L_x_53) ;  /* 0x00000000003c8947 */ /* 0x000fea0003800000 */
.L_x_55:
[----:B------:R-:W-:Y:S05]  /*3e50*/  BSYNC.RELIABLE B0 ;  /* 0x0000000000007941 */ /* 0x000fea0003800100 */
.L_x_54:
[----:B0-----:R-:W0:Y:S02]  /*3e60*/  LDC R13, c[0x0][0x3ac] ;  /* 0x0000eb00ff0d7b82 */ /* 0x001e240000000800 */
.L_x_61:
[----:B---3--:R-:W-:Y:S01]  /*3e70*/  IMAD R8, R0, 0x10, R29 ;  /* 0x0000001000087824 */ /* 0x008fe200078e021d */
[----:B------:R-:W-:-:S04]  /*3e80*/  IADD3 R29, PT, PT, R29, 0x4, RZ ;  /* 0x000000041d1d7810 */ /* 0x000fc80007ffe0ff */
[----:B------:R-:W-:Y:S02]  /*3e90*/  LEA R12, R8, UR6, 0x2 ;  /* 0x00000006080c7c11 */ /* 0x000fe4000f8e10ff */
[----:B------:R-:W-:-:S03]  /*3ea0*/  ISETP.NE.AND P0, PT, R29, R30, PT ;  /* 0x0000001e1d00720c */ /* 0x000fc60003f05270 */
[----:B------:R-:W0:Y:S02]  /*3eb0*/  LDS.128 R8, [R12] ;  /* 0x000000000c087984 */ /* 0x000e240000000c00 */
[-C--:B0-----:R-:W-:Y:S01]  /*3ec0*/  FMUL R8, R8, R13.reuse ;  /* 0x0000000d08087220 */ /* 0x081fe20000400000 */
[-C--:B------:R-:W-:Y:S01]  /*3ed0*/  FMUL R9, R9, R13.reuse ;  /* 0x0000000d09097220 */ /* 0x080fe20000400000 */
[-C--:B------:R-:W-:Y:S01]  /*3ee0*/  FMUL R10, R10, R13.reuse ;  /* 0x0000000d0a0a7220 */ /* 0x080fe20000400000 */
[----:B------:R-:W-:-:S03]  /*3ef0*/  FMUL R11, R11, R13 ;  /* 0x0000000d0b0b7220 */ /* 0x000fc60000400000 */
[----:B------:R-:W-:Y:S02]  /*3f00*/  FMNMX3 R38, R38, R8, R9, !PT ;  /* 0x0000000826267276 */ /* 0x000fe40007800009 */
[----:B------:R3:W-:Y:S02]  /*3f10*/  STS.128 [R12], R8 ;  /* 0x000000080c007388 */ /* 0x0007e40000000c00 */
[----:B------:R-:W-:Y:S01]  /*3f20*/  FMNMX3 R38, R38, R10, R11, !PT ;  /* 0x0000000a26267276 */ /* 0x000fe2000780000b */
[----:B------:R-:W-:Y:S06]  /*3f30*/  @P0 BRA `(.L_x_61) ;  /* 0xfffffffc00cc0947 */ /* 0x000fec000383ffff */
.L_x_53:
[----:B------:R-:W-:Y:S05]  /*3f40*/  BSYNC.RECONVERGENT B1 ;  /* 0x0000000000017941 */ /* 0x000fea0003800200 */
.L_x_52:
[----:B------:R-:W-:-:S13]  /*3f50*/  ISETP.NE.AND P0, PT, R24, RZ, PT ;  /* 0x000000ff1800720c */ /* 0x000fda0003f05270 */
[----:B------:R-:W-:Y:S05]  /*3f60*/  @!P0 BRA `(.L_x_51) ;  /* 0x0000000000488947 */ /* 0x000fea0003800000 */
[----:B------:R-:W-:Y:S01]  /*3f70*/  IMAD R30, R0, 0x10, R30 ;  /* 0x00000010001e7824 */ /* 0x000fe200078e021e */
[----:B0--3--:R-:W0:Y:S01]  /*3f80*/  LDC R10, c[0x0][0x3ac] ;  /* 0x0000eb00ff0a7b82 */ /* 0x009e220000000800 */
[----:B------:R-:W-:-:S03]  /*3f90*/  ISETP.NE.AND P0, PT, R24, 0x1, PT ;  /* 0x000000011800780c */ /* 0x000fc60003f05270 */
[----:B------:R-:W-:-:S05]  /*3fa0*/  LEA R30, R30, UR6, 0x2 ;  /* 0x000000061e1e7c11 */ /* 0x000fca000f8e10ff */
[----:B------:R-:W0:Y:S02]  /*3fb0*/  LDS R8, [R30] ;  /* 0x000000001e087984 */ /* 0x000e240000000800 */
[----:B0-----:R-:W-:-:S05]  /*3fc0*/  FMUL R9, R8, R10 ;  /* 0x0000000a08097220 */ /* 0x001fca0000400000 */
[----:B------:R4:W-:Y:S01]  /*3fd0*/  STS [R30], R9 ;  /* 0x000000091e007388 */ /* 0x0009e20000000800 */
[----:B------:R-:W-:Y:S01]  /*3fe0*/  FMNMX R38, R38, R9, !PT ;  /* 0x0000000926267209 */ /* 0x000fe20007800000 */
[----:B------:R-:W-:Y:S06]  /*3ff0*/  @!P0 BRA `(.L_x_51) ;  /* 0x0000000000248947 */ /* 0x000fec0003800000 */
[----:B------:R-:W-:Y:S01]  /*4000*/  ISETP.NE.AND P0, PT, R24, 0x2, PT ;  /* 0x000000021800780c */ /* 0x000fe20003f05270 */
[----:B----4-:R-:W0:-:S12]  /*4010*/  LDS R9, [R30+0x4] ;  /* 0x000004001e097984 */ /* 0x010e180000000800 */
[----:B------:R-:W3:Y:S01]  /*4020*/  @P0 LDS R11, [R30+0x8] ;  /* 0x000008001e0b0984 */ /* 0x000ee20000000800 */
[----:B0-----:R-:W-:-:S05]  /*4030*/  FMUL R9, R10, R9 ;  /* 0x000000090a097220 */ /* 0x001fca0000400000 */
[----:B------:R0:W-:Y:S01]  /*4040*/  STS [R30+0x4], R9 ;  /* 0x000004091e007388 */ /* 0x0001e20000000800 */
[----:B------:R-:W-:Y:S01]  /*4050*/  FMNMX R38, R38, R9, !PT ;  /* 0x0000000926267209 */ /* 0x000fe20007800000 */
[----:B---3--:R-:W-:-:S05]  /*4060*/  @P0 FMUL R11, R10, R11 ;  /* 0x0000000b0a0b0220 */ /* 0x008fca0000400000 */
[----:B------:R0:W-:Y:S01]  /*4070*/  @P0 STS [R30+0x8], R11 ;  /* 0x0000080b1e000388 */ /* 0x0001e20000000800 */
[----:B------:R-:W-:-:S07]  /*4080*/  @P0 FMNMX R38, R38, R11, !PT ;  /* 0x0000000b26260209 */ /* 0x000fce0007800000 */
.L_x_51:
[----:B------:R-:W-:Y:S05]  /*4090*/  BSYNC.RECONVERGENT B2 ;  /* 0x0000000000027941 */ /* 0x000fea0003800200 */
.L_x_50:
[C---:B-1----:R-:W-:Y:S01]  /*40a0*/  FSETP.NEU.AND P0, PT, R31.reuse, -INF , PT ;  /* 0xff8000001f00780b */ /* 0x042fe20003f0d000 */
[----:B------:R-:W-:Y:S01]  /*40b0*/  BSSY.RECONVERGENT B0, `(.L_x_62) ;  /* 0x0000011000007945 */ /* 0x000fe20003800200 */
[----:B------:R-:W-:Y:S01]  /*40c0*/  ISETP.GE.AND P1, PT, R36, 0x1, PT ;  /* 0x000000012400780c */ /* 0x000fe20003f26270 */
[----:B0-----:R-:W-:Y:S01]  /*40d0*/  IMAD.MOV.U32 R13, RZ, RZ, RZ ;  /* 0x000000ffff0d7224 */ /* 0x001fe200078e00ff */
[----:B------:R-:W-:-:S09]  /*40e0*/  FMNMX R38, R31, R38, !PT ;  /* 0x000000261f267209 */ /* 0x000fd20007800000 */
[----:B------:R-:W-:Y:S05]  /*40f0*/  @!P0 BRA `(.L_x_63) ;  /* 0x0000000000308947 */ /* 0x000fea0003800000 */
[----:B---3--:R-:W-:Y:S02]  /*4100*/  IMAD.MOV.U32 R8, RZ, RZ, 0x3bbb989d ;  /* 0x3bbb989dff087424 */ /* 0x008fe400078e00ff */
[----:B------:R-:W-:Y:S01]  /*4110*/  FADD R31, R31, -R38 ;  /* 0x800000261f1f7221 */ /* 0x000fe20000000000 */
[----:B----4-:R-:W-:-:S03]  /*4120*/  MOV R9, 0x437c0000 ;  /* 0x437c000000097802 */ /* 0x010fc60000000f00 */
[----:B------:R-:W-:-:S04]  /*4130*/  FFMA.SAT R8, R31, R8, 0.5 ;  /* 0x3f0000001f087423 */ /* 0x000fc80000002008 */
[----:B------:R-:W-:-:S04]  /*4140*/  FFMA.RM R8, R8, R9, 12582913 ;  /* 0x4b40000108087423 */ /* 0x000fc80000004009 */
[C---:B------:R-:W-:Y:S01]  /*4150*/  FADD R10, R8.reuse, -12583039 ;  /* 0xcb40007f080a7421 */ /* 0x040fe20000000000 */
[----:B------:R-:W-:-:S03]  /*4160*/  IMAD.SHL.U32 R8, R8, 0x800000, RZ ;  /* 0x0080000008087824 */ /* 0x000fc600078e00ff */
[----:B------:R-:W-:-:S04]  /*4170*/  FFMA R10, R31, 1.4426950216293334961, -R10 ;  /* 0x3fb8aa3b1f0a7823 */ /* 0x000fc8000000080a */
[----:B------:R-:W-:-:S04]  /*4180*/  FFMA R10, R31, 1.925963033500011079e-08, R10 ;  /* 0x32a570601f0a7823 */ /* 0x000fc8000000000a */
[----:B------:R-:W0:Y:S02]  /*4190*/  MUFU.EX2 R9, R10 ;  /* 0x0000000a00097308 */ /* 0x000e240000000800 */
[----:B0-----:R-:W-:-:S04]  /*41a0*/  FMUL R9, R8, R9 ;  /* 0x0000000908097220 */ /* 0x001fc80000400000 */
[----:B--2---:R-:W-:-:S07]  /*41b0*/  FMUL R13, R28, R9 ;  /* 0x000000091c0d7220 */ /* 0x004fce0000400000 */
.L_x_63:
[----:B------:R-:W-:Y:S05]  /*41c0*/  BSYNC.RECONVERGENT B0 ;  /* 0x0000000000007941 */ /* 0x000fea0003800200 */
.L_x_62:
[----:B------:R-:W-:Y:S01]  /*41d0*/  BSSY.RECONVERGENT B0, `(.L_x_64) ;  /* 0x0000069000007945 */ /* 0x000fe20003800200 */
[----:B---3--:R-:W-:-:S03]  /*41e0*/  IMAD.MOV.U32 R12, RZ, RZ, RZ ;  /* 0x000000ffff0c7224 */ /* 0x008fc600078e00ff */
[----:B------:R-:W-:Y:S05]  /*41f0*/  @!P1 BRA `(.L_x_65) ;  /* 0x0000000400989947 */ /* 0x000fea0003800000 */
[----:B------:R-:W-:Y:S01]  /*4200*/  ISETP.GE.AND P0, PT, R5, 0x4, PT ;  /* 0x000000040500780c */ /* 0x000fe20003f06270 */
[----:B------:R-:W-:Y:S01]  /*4210*/  BSSY.RECONVERGENT B1, `(.L_x_66) ;  /* 0x0000035000017945 */ /* 0x000fe20003800200 */
[----:B------:R-:W-:Y:S01]  /*4220*/  IMAD.MOV.U32 R12, RZ, RZ, RZ ;  /* 0x000000ffff0c7224 */ /* 0x000fe200078e00ff */
[----:B------:R-:W-:-:S10]  /*4230*/  MOV R14, RZ ;  /* 0x000000ff000e7202 */ /* 0x000fd40000000f00 */
[----:B------:R-:W-:Y:S05]  /*4240*/  @!P0 BRA `(.L_x_67) ;  /* 0x0000000000c48947 */ /* 0x000fea0003800000 */
[----:B------:R-:W-:Y:S01]  /*4250*/  BSSY.RECONVERGENT B2, `(.L_x_67) ;  /* 0x0000030000027945 */ /* 0x000fe20003800200 */
[----:B------:R-:W-:Y:S01]  /*4260*/  IMAD.MOV.U32 R12, RZ, RZ, RZ ;  /* 0x000000ffff0c7224 */ /* 0x000fe200078e00ff */
[----:B------:R-:W-:Y:S01]  /*4270*/  LOP3.LUT R14, R25, 0x1c, RZ, 0xc0, !PT ;  /* 0x0000001c190e7812 */ /* 0x000fe200078ec0ff */
[----:B------:R-:W-:-:S07]  /*4280*/  IMAD.MOV.U32 R15, RZ, RZ, RZ ;  /* 0x000000ffff0f7224 */ /* 0x000fce00078e00ff */
.L_x_68:
[----:B------:R-:W-:Y:S01]  /*4290*/  IMAD R8, R0, 0x10, R15 ;  /* 0x0000001000087824 */ /* 0x000fe200078e020f */
[----:B------:R-:W-:Y:S01]  /*42a0*/  MOV R23, 0x3bbb989d ;  /* 0x3bbb989d00177802 */ /* 0x000fe20000000f00 */
[----:B------:R-:W-:Y:S01]  /*42b0*/  IMAD.MOV.U32 R16, RZ, RZ, 0x437c0000 ;  /* 0x437c0000ff107424 */ /* 0x000fe200078e00ff */
[----:B------:R-:W-:Y:S02]  /*42c0*/  IADD3 R15, PT, PT, R15, 0x4, RZ ;  /* 0x000000040f0f7810 */ /* 0x000fe40007ffe0ff */
[----:B------:R-:W-:Y:S02]  /*42d0*/  LEA R11, R8, UR6, 0x2 ;  /* 0x00000006080b7c11 */ /* 0x000fe4000f8e10ff */
[----:B------:R-:W-:-:S04]  /*42e0*/  ISETP.NE.AND P0, PT, R15, R14, PT ;  /* 0x0000000e0f00720c */ /* 0x000fc80003f05270 */
[----:B----4-:R-:W0:Y:S02]  /*42f0*/  LDS.128 R8, [R11] ;  /* 0x000000000b087984 */ /* 0x010e240000000c00 */
[C---:B0-----:R-:W-:Y:S01]  /*4300*/  FADD R17, -R38.reuse, R8 ;  /* 0x0000000826117221 */ /* 0x041fe20000000100 */
[C---:B------:R-:W-:Y:S01]  /*4310*/  FADD R20, -R38.reuse, R9 ;  /* 0x0000000926147221 */ /* 0x040fe20000000100 */
[----:B------:R-:W-:Y:S02]  /*4320*/  FADD R10, -R38, R10 ;  /* 0x0000000a260a7221 */ /* 0x000fe40000000100 */
[-C--:B------:R-:W-:Y:S01]  /*4330*/  FFMA.SAT R19, R17, R23.reuse, 0.5 ;  /* 0x3f00000011137423 */ /* 0x080fe20000002017 */
[-C--:B------:R-:W-:Y:S01]  /*4340*/  FFMA.SAT R9, R20, R23.reuse, 0.5 ;  /* 0x3f00000014097423 */ /* 0x080fe20000002017 */
[----:B------:R-:W-:Y:S02]  /*4350*/  FFMA.SAT R21, R10, R23, 0.5 ;  /* 0x3f0000000a157423 */ /* 0x000fe40000002017 */
[-C--:B------:R-:W-:Y:S01]  /*4360*/  FFMA.RM R8, R19, R16.reuse, 12582913 ;  /* 0x4b40000113087423 */ /* 0x080fe20000004010 */
[----:B------:R-:W-:-:S03]  /*4370*/  FFMA.RM R9, R9, R16, 12582913 ;  /* 0x4b40000109097423 */ /* 0x000fc60000004010 */
[----:B------:R-:W-:Y:S01]  /*4380*/  FADD R18, R8, -12583039 ;  /* 0xcb40007f08127421 */ /* 0x000fe20000000000 */
[----:B------:R-:W-:-:S03]  /*4390*/  FADD R19, R9, -12583039 ;  /* 0xcb40007f09137421 */ /* 0x000fc60000000000 */
[----:B------:R-:W-:Y:S01]  /*43a0*/  FFMA R18, R17, 1.4426950216293334961, -R18 ;  /* 0x3fb8aa3b11127823 */ /* 0x000fe20000000812 */
[----:B------:R-:W-:-:S03]  /*43b0*/  FFMA R19, R20, 1.4426950216293334961, -R19 ;  /* 0x3fb8aa3b14137823 */ /* 0x000fc60000000813 */
[----:B------:R-:W-:Y:S01]  /*43c0*/  FFMA R17, R17, 1.925963033500011079e-08, R18 ;  /* 0x32a5706011117823 */ /* 0x000fe20000000012 */
[----:B------:R-:W-:Y:S01]  /*43d0*/  FADD R18, -R38, R11 ;  /* 0x0000000b26127221 */ /* 0x000fe20000000100 */
[-C--:B------:R-:W-:Y:S01]  /*43e0*/  FFMA.RM R11, R21, R16.reuse, 12582913 ;  /* 0x4b400001150b7423 */ /* 0x080fe20000004010 */
[----:B------:R-:W-:Y:S02]  /*43f0*/  FFMA R20, R20, 1.925963033500011079e-08, R19 ;  /* 0x32a5706014147823 */ /* 0x000fe40000000013 */
[----:B------:R-:W-:Y:S01]  /*4400*/  FFMA.SAT R23, R18, R23, 0.5 ;  /* 0x3f00000012177423 */ /* 0x000fe20000002017 */
[C---:B------:R-:W-:Y:S01]  /*4410*/  FADD R21, R11.reuse, -12583039 ;  /* 0xcb40007f0b157421 */ /* 0x040fe20000000000 */
[----:B------:R-:W0:Y:S01]  /*4420*/  MUFU.EX2 R17, R17 ;  /* 0x0000001100117308 */ /* 0x000e220000000800 */
[----:B------:R-:W-:Y:S02]  /*4430*/  IMAD.SHL.U32 R11, R11, 0x800000, RZ ;  /* 0x008000000b0b7824 */ /* 0x000fe400078e00ff */
[----:B------:R-:W-:Y:S01]  /*4440*/  FFMA.RM R23, R23, R16, 12582913 ;  /* 0x4b40000117177423 */ /* 0x000fe20000004010 */
[----:B------:R-:W-:-:S03]  /*4450*/  FFMA R21, R10, 1.4426950216293334961, -R21 ;  /* 0x3fb8aa3b0a157823 */ /* 0x000fc60000000815 */
[C---:B------:R-:W-:Y:S01]  /*4460*/  FADD R19, R23.reuse, -12583039 ;  /* 0xcb40007f17137421 */ /* 0x040fe20000000000 */
[----:B------:R-:W-:Y:S01]  /*4470*/  FFMA R21, R10, 1.925963033500011079e-08, R21 ;  /* 0x32a570600a157823 */ /* 0x000fe20000000015 */
[----:B------:R-:W1:Y:S01]  /*4480*/  MUFU.EX2 R20, R20 ;  /* 0x0000001400147308 */ /* 0x000e620000000800 */
[----:B------:R-:W-:Y:S02]  /*4490*/  IMAD.SHL.U32 R23, R23, 0x800000, RZ ;  /* 0x0080000017177824 */ /* 0x000fe400078e00ff */
[----:B------:R-:W-:-:S04]  /*44a0*/  FFMA R19, R18, 1.4426950216293334961, -R19 ;  /* 0x3fb8aa3b12137823 */ /* 0x000fc80000000813 */
[----:B------:R-:W-:Y:S01]  /*44b0*/  FFMA R18, R18, 1.925963033500011079e-08, R19 ;  /* 0x32a5706012127823 */ /* 0x000fe20000000013 */
[----:B------:R-:W-:Y:S01]  /*44c0*/  IMAD.SHL.U32 R19, R8, 0x800000, RZ ;  /* 0x0080000008137824 */ /* 0x000fe200078e00ff */
[----:B------:R-:W3:Y:S01]  /*44d0*/  MUFU.EX2 R21, R21 ;  /* 0x0000001500157308 */ /* 0x000ee20000000800 */
[----:B------:R-:W-:Y:S02]  /*44e0*/  IMAD.SHL.U32 R8, R9, 0x800000, RZ ;  /* 0x0080000009087824 */ /* 0x000fe400078e00ff */
[----:B0-----:R-:W-:-:S05]  /*44f0*/  FFMA R17, R19, R17, R12 ;  /* 0x0000001113117223 */ /* 0x001fca000000000c */
[----:B------:R-:W0:Y:S01]  /*4500*/  MUFU.EX2 R18, R18 ;  /* 0x0000001200127308 */ /* 0x000e220000000800 */
[----:B-1----:R-:W-:-:S04]  /*4510*/  FFMA R8, R8, R20, R17 ;  /* 0x0000001408087223 */ /* 0x002fc80000000011 */
[----:B---3--:R-:W-:-:S04]  /*4520*/  FFMA R8, R11, R21, R8 ;  /* 0x000000150b087223 */ /* 0x008fc80000000008 */
[----:B0-----:R-:W-:Y:S01]  /*4530*/  FFMA R12, R23, R18, R8 ;  /* 0x00000012170c7223 */ /* 0x001fe20000000008 */
[----:B------:R-:W-:Y:S06]  /*4540*/  @P0 BRA `(.L_x_68) ;  /* 0xfffffffc00500947 */ /* 0x000fec000383ffff */
[----:B------:R-:W-:Y:S05]  /*4550*/  BSYNC.RECONVERGENT B2 ;  /* 0x0000000000027941 */ /* 0x000fea0003800200 */
.L_x_67:
[----:B------:R-:W-:Y:S05]  /*4560*/  BSYNC.RECONVERGENT B1 ;  /* 0x0000000000017941 */ /* 0x000fea0003800200 */
.L_x_66:
[----:B------:R-:W-:-:S13]  /*4570*/  ISETP.NE.AND P0, PT, R24, RZ, PT ;  /* 0x000000ff1800720c */ /* 0x000fda0003f05270 */
[----:B------:R-:W-:Y:S05]  /*4580*/  @!P0 BRA `(.L_x_65) ;  /* 0x0000000000b48947 */ /* 0x000fea0003800000 */
[----:B------:R-:W-:Y:S01]  /*4590*/  ISETP.NE.AND P1, PT, R24, 0x1, PT ;  /* 0x000000011800780c */ /* 0x000fe20003f25270 */
[----:B------:R-:W-:Y:S01]  /*45a0*/  BSSY.RECONVERGENT B1, `(.L_x_69) ;  /* 0x000001c000017945 */ /* 0x000fe20003800200 */
[----:B------:R-:W-:-:S04]  /*45b0*/  LOP3.LUT R25, R25, 0x1, RZ, 0xc0, !PT ;  /* 0x0000000119197812 */ /* 0x000fc800078ec0ff */
[----:B------:R-:W-:-:S07]  /*45c0*/  ISETP.NE.U32.AND P0, PT, R25, 0x1, PT ;  /* 0x000000011900780c */ /* 0x000fce0003f05070 */
[----:B------:R-:W-:Y:S06]  /*45d0*/  @!P1 BRA `(.L_x_70) ;  /* 0x0000000000609947 */ /* 0x000fec0003800000 */
[----:B------:R-:W-:Y:S01]  /*45e0*/  IMAD R8, R0, 0x10, R14 ;  /* 0x0000001000087824 */ /* 0x000fe200078e020e */
[----:B------:R-:W-:Y:S01]  /*45f0*/  MOV R16, 0x3bbb989d ;  /* 0x3bbb989d00107802 */ /* 0x000fe20000000f00 */
[----:B------:R-:W-:Y:S01]  /*4600*/  IMAD.MOV.U32 R17, RZ, RZ, 0x437c0000 ;  /* 0x437c0000ff117424 */ /* 0x000fe200078e00ff */
[----:B------:R-:W-:Y:S02]  /*4610*/  IADD3 R14, PT, PT, R14, 0x2, RZ ;  /* 0x000000020e0e7810 */ /* 0x000fe40007ffe0ff */
[----:B------:R-:W-:-:S06]  /*4620*/  LEA R8, R8, UR6, 0x2 ;  /* 0x0000000608087c11 */ /* 0x000fcc000f8e10ff */
[----:B----4-:R-:W0:Y:S02]  /*4630*/  LDS.64 R8, [R8] ;  /* 0x0000000008087984 */ /* 0x010e240000000a00 */
[C---:B0-----:R-:W-:Y:S01]  /*4640*/  FADD R10, -R38.reuse, R8 ;  /* 0x00000008260a7221 */ /* 0x041fe20000000100 */
[----:B------:R-:W-:-:S03]  /*4650*/  FADD R15, -R38, R9 ;  /* 0x00000009260f7221 */ /* 0x000fc60000000100 */
[-C--:B------:R-:W-:Y:S01]  /*4660*/  FFMA.SAT R11, R10, R16.reuse, 0.5 ;  /* 0x3f0000000a0b7423 */ /* 0x080fe20000002010 */
[----:B------:R-:W-:-:S03]  /*4670*/  FFMA.SAT R16, R15, R16, 0.5 ;  /* 0x3f0000000f107423 */ /* 0x000fc60000002010 */
[-C--:B------:R-:W-:Y:S01]  /*4680*/  FFMA.RM R11, R11, R17.reuse, 12582913 ;  /* 0x4b4000010b0b7423 */ /* 0x080fe20000004011 */
[----:B------:R-:W-:-:S03]  /*4690*/  FFMA.RM R16, R16, R17, 12582913 ;  /* 0x4b40000110107423 */ /* 0x000fc60000004011 */
[C---:B------:R-:W-:Y:S01]  /*46a0*/  FADD R9, R11.reuse, -12583039 ;  /* 0xcb40007f0b097421 */ /* 0x040fe20000000000 */
[----:B------:R-:W-:Y:S01]  /*46b0*/  FADD R8, R16, -12583039 ;  /* 0xcb40007f10087421 */ /* 0x000fe20000000000 */
[----:B------:R-:W-:Y:S02]  /*46c0*/  IMAD.SHL.U32 R11, R11, 0x800000, RZ ;  /* 0x008000000b0b7824 */ /* 0x000fe400078e00ff */
[----:B------:R-:W-:Y:S01]  /*46d0*/  FFMA R9, R10, 1.4426950216293334961, -R9 ;  /* 0x3fb8aa3b0a097823 */ /* 0x000fe20000000809 */
[C---:B------:R-:W-:Y:S01]  /*46e0*/  FFMA R8, R15.reuse, 1.4426950216293334961, -R8 ;  /* 0x3fb8aa3b0f087823 */ /* 0x040fe20000000808 */
[----:B------:R-:W-:Y:S02]  /*46f0*/  IMAD.SHL.U32 R16, R16, 0x800000, RZ ;  /* 0x0080000010107824 */ /* 0x000fe400078e00ff */
[----:B------:R-:W-:Y:S01]  /*4700*/  FFMA R9, R10, 1.925963033500011079e-08, R9 ;  /* 0x32a570600a097823 */ /* 0x000fe20000000009 */
[----:B------:R-:W-:-:S05]  /*4710*/  FFMA R8, R15, 1.925963033500011079e-08, R8 ;  /* 0x32a570600f087823 */ /* 0x000fca0000000008 */
[----:B------:R-:W0:Y:S08]  /*4720*/  MUFU.EX2 R9, R9 ;  /* 0x0000000900097308 */ /* 0x000e300000000800 */
[----:B------:R-:W1:Y:S01]  /*4730*/  MUFU.EX2 R8, R8 ;  /* 0x0000000800087308 */ /* 0x000e620000000800 */
[----:B0-----:R-:W-:-:S04]  /*4740*/  FFMA R11, R11, R9, R12 ;  /* 0x000000090b0b7223 */ /* 0x001fc8000000000c */
[----:B-1----:R-:W-:-:S07]  /*4750*/  FFMA R12, R16, R8, R11 ;  /* 0x00000008100c7223 */ /* 0x002fce000000000b */
.L_x_70:
[----:B------:R-:W-:Y:S05]  /*4760*/  BSYNC.RECONVERGENT B1 ;  /* 0x0000000000017941 */ /* 0x000fea0003800200 */
.L_x_69:
[----:B------:R-:W-:Y:S05]  /*4770*/  @P0 BRA `(.L_x_65) ;  /* 0x0000000000380947 */ /* 0x000fea0003800000 */
[----:B------:R-:W-:Y:S02]  /*4780*/  IMAD R14, R0, 0x10, R14 ;  /* 0x00000010000e7824 */ /* 0x000fe400078e020e */
[----:B------:R-:W-:Y:S02]  /*4790*/  IMAD.MOV.U32 R8, RZ, RZ, 0x3bbb989d ;  /* 0x3bbb989dff087424 */ /* 0x000fe400078e00ff */
[----:B------:R-:W-:Y:S01]  /*47a0*/  IMAD.MOV.U32 R11, RZ, RZ, 0x437c0000 ;  /* 0x437c0000ff0b7424 */ /* 0x000fe200078e00ff */
[----:B------:R-:W-:-:S05]  /*47b0*/  LEA R14, R14, UR6, 0x2 ;  /* 0x000000060e0e7c11 */ /* 0x000fca000f8e10ff */
[----:B----4-:R-:W0:Y:S02]  /*47c0*/  LDS R9, [R14] ;  /* 0x000000000e097984 */ /* 0x010e240000000800 */
[----:B0-----:R-:W-:-:S04]  /*47d0*/  FADD R9, -R38, R9 ;  /* 0x0000000926097221 */ /* 0x001fc80000000100 */
[----:B------:R-:W-:-:S04]  /*47e0*/  FFMA.SAT R8, R9, R8, 0.5 ;  /* 0x3f00000009087423 */ /* 0x000fc80000002008 */
[----:B------:R-:W-:-:S04]  /*47f0*/  FFMA.RM R8, R8, R11, 12582913 ;  /* 0x4b40000108087423 */ /* 0x000fc8000000400b */
[----:B------:R-:W-:-:S04]  /*4800*/  FADD R10, R8, -12583039 ;  /* 0xcb40007f080a7421 */ /* 0x000fc80000000000 */
[----:B------:R-:W-:-:S04]  /*4810*/  FFMA R10, R9, 1.4426950216293334961, -R10 ;  /* 0x3fb8aa3b090a7823 */ /* 0x000fc8000000080a */
[----:B------:R-:W-:Y:S01]  /*4820*/  FFMA R10, R9, 1.925963033500011079e-08, R10 ;  /* 0x32a57060090a7823 */ /* 0x000fe2000000000a */
[----:B------:R-:W-:-:S05]  /*4830*/  SHF.L.U32 R9, R8, 0x17, RZ ;  /* 0x0000001708097819 */ /* 0x000fca00000006ff */
[----:B------:R-:W0:Y:S02]  /*4840*/  MUFU.EX2 R10, R10 ;  /* 0x0000000a000a7308 */ /* 0x000e240000000800 */
[----:B0-----:R-:W-:-:S07]  /*4850*/  FFMA R12, R9, R10, R12 ;  /* 0x0000000a090c7223 */ /* 0x001fce000000000c */
.L_x_65:
[----:B------:R-:W-:Y:S05]  /*4860*/  BSYNC.RECONVERGENT B0 ;  /* 0x0000000000007941 */ /* 0x000fea0003800200 */
.L_x_64:
[----:B------:R-:W-:Y:S01]  /*4870*/  FADD R10, R12, R13 ;  /* 0x0000000d0c0a7221 */ /* 0x000fe20000000000 */
[----:B------:R-:W-:Y:S01]  /*4880*/  BSSY.RECONVERGENT B0, `(.L_x_71) ;  /* 0x000000e000007945 */ /* 0x000fe20003800200 */
[----:B--2---:R-:W-:Y:S02]  /*4890*/  FSETP.GT.AND P1, PT, R28, RZ, PT ;  /* 0x000000ff1c00720b */ /* 0x004fe40003f24000 */
[----:B----4-:R-:W0:Y:S01]  /*48a0*/  MUFU.RCP R9, R10 ;  /* 0x0000000a00097308 */ /* 0x010e220000001000 */
[----:B------:R-:W-:-:S07]  /*48b0*/  FSETP.GT.AND P3, PT, R13, -R12, PT ;  /* 0x8000000c0d00720b */ /* 0x000fce0003f64000 */
[----:B------:R-:W1:Y:S01]  /*48c0*/  FCHK P0, R13, R10 ;  /* 0x0000000a0d007302 */ /* 0x000e620000000000 */
[----:B0-----:R-:W-:-:S04]  /*48d0*/  FFMA R8, -R10, R9, 1 ;  /* 0x3f8000000a087423 */ /* 0x001fc80000000109 */
[----:B------:R-:W-:-:S04]  /*48e0*/  FFMA R8, R9, R8, R9 ;  /* 0x0000000809087223 */ /* 0x000fc80000000009 */
[----:B------:R-:W-:-:S04]  /*48f0*/  FFMA R9, R8, R13, RZ ;  /* 0x0000000d08097223 */ /* 0x000fc800000000ff */
[----:B------:R-:W-:-:S04]  /*4900*/  FFMA R11, -R10, R9, R13 ;  /* 0x000000090a0b7223 */ /* 0x000fc8000000010d */
[----:B------:R-:W-:Y:S01]  /*4910*/  FFMA R8, R8, R11, R9 ;  /* 0x0000000b08087223 */ /* 0x000fe20000000009 */
[----:B-1----:R-:W-:Y:S06]  /*4920*/  @!P0 BRA `(.L_x_72) ;  /* 0x00000000000c8947 */ /* 0x002fec0003800000 */
[----:B------:R-:W-:Y:S01]  /*4930*/  IMAD.MOV.U32 R9, RZ, RZ, R13 ;  /* 0x000000ffff097224 */ /* 0x000fe200078e000d */
[----:B------:R-:W-:-:S07]  /*4940*/  MOV R12, 0x4960 ;  /* 0x00004960000c7802 */ /* 0x000fce0000000f00 */
[----:B------:R-:W-:Y:S05]  /*4950*/  CALL.REL.NOINC `($__internal_1_$__cuda_sm3x_div_rn_noftz_f32_slowpath) ;  /* 0x0000005800687944 */ /* 0x000fea0003c00000 */
.L_x_72:
[----:B------:R-:W-:Y:S05]  /*4960*/  BSYNC.RECONVERGENT B0 ;  /* 0x0000000000007941 */ /* 0x000fea0003800200 */
.L_x_71:
[----:B------:R-:W-:Y:S01]  /*4970*/  FSEL R8, R8, RZ, P1 ;  /* 0x000000ff08087208 */ /* 0x000fe20000800000 */
[----:B------:R1:W-:Y:S03]  /*4980*/  STS [R26+0x400], R38 ;  /* 0x000400261a007388 */ /* 0x0003e60000000800 */
[----:B------:R-:W-:Y:S01]  /*4990*/  FSEL R9, R8, RZ, P3 ;  /* 0x000000ff08097208 */ /* 0x000fe20001800000 */
[----:B------:R1:W-:Y:S04]  /*49a0*/  STS [R26+0x440], R10 ;  /* 0x0004400a1a007388 */ /* 0x0003e80000000800 */
[----:B------:R1:W-:Y:S01]  /*49b0*/  STS [R26+0x480], R9 ;  /* 0x000480091a007388 */ /* 0x0003e20000000800 */
[----:B------:R-:W-:Y:S05]  /*49c0*/  BRA `(.L_x_48) ;  /* 0x0000000000047947 */ /* 0x000fea0003800000 */
.L_x_49:
[----:B------:R0:W-:Y:S02]  /*49d0*/  STS [R26+0x480], RZ ;  /* 0x000480ff1a007388 */ /* 0x0001e40000000800 */
.L_x_48:
[----:B------:R-:W-:Y:S05]  /*49e0*/  BSYNC.RECONVERGENT B3 ;  /* 0x0000000000037941 */ /* 0x000fea0003800200 */
.L_x_47:
[----:B------:R-:W-:Y:S05]  /*49f0*/  WARPSYNC.ALL ;  /* 0x0000000000007948 */ /* 0x000fea0003800000 */
[----:B------:R-:W-:Y:S01]  /*4a00*/  BAR.SYNC.DEFER_BLOCKING 0x0 ;  /* 0x0000000000007b1d */ /* 0x000fe20000010000 */
[C---:B------:R-:W-:Y:S01]  /*4a10*/  ISETP.GE.AND P0, PT, R0.reuse, UR7, PT ;  /* 0x0000000700007c0c */ /* 0x040fe2000bf06270 */
[C---:B------:R-:W-:Y:S02]  /*4a20*/  VIADD R16, R0.reuse, 0x20 ;  /* 0x0000002000107836 */ /* 0x040fe40000000000 */
[----:B------:R-:W-:Y:S02]  /*4a30*/  VIADD R8, R0, 0x40 ;  /* 0x0000004000087836 */ /* 0x000fe40000000000 */
[----:B------:R-:W-:Y:S08]  /*4a40*/  BSSY.RECONVERGENT B0, `(.L_x_73) ;  /* 0x0000115000007945 */ /* 0x000ff00003800200 */
[----:B------:R-:W-:Y:S05]  /*4a50*/  @P0 BRA `(.L_x_74) ;  /* 0x00000010004c0947 */ /* 0x000fea0003800000 */
[----:B------:R-:W-:Y:S01]  /*4a60*/  LEA.HI R15, R4, 0x1, RZ, 0x1b ;  /* 0x00000001040f7811 */ /* 0x000fe200078fd8ff */
[----:B------:R-:W-:Y:S01]  /*4a70*/  BSSY.RECONVERGENT B1, `(.L_x_75) ;  /* 0x0000075000017945 */ /* 0x000fe20003800200 */
[----:B------:R-:W-:Y:S02]  /*4a80*/  MOV R14, R0 ;  /* 0x00000000000e7202 */ /* 0x000fe40000000f00 */
[----:B------:R-:W-:-:S04]  /*4a90*/  LOP3.LUT R15, R15, 0x3, RZ, 0xc0, !PT ;  /* 0x000000030f0f7812 */ /* 0x000fc800078ec0ff */
[----:B------:R-:W-:-:S13]  /*4aa0*/  ISETP.NE.AND P0, PT, R15, RZ, PT ;  /* 0x000000ff0f00720c */ /* 0x000fda0003f05270 */
[----:B------:R-:W-:Y:S05]  /*4ab0*/  @!P0 BRA `(.L_x_76) ;  /* 0x0000000400c08947 */ /* 0x000fea0003800000 */
[----:B-1----:R-:W1:Y:S01]  /*4ac0*/  LDC R9, c[0x0][0x3a8] ;  /* 0x0000ea00ff097b82 */ /* 0x002e620000000800 */
[----:B------:R-:W-:Y:S01]  /*4ad0*/  IMAD.MOV.U32 R12, RZ, RZ, RZ ;  /* 0x000000ffff0c7224 */ /* 0x000fe200078e00ff */
[----:B------:R-:W-:Y:S01]  /*4ae0*/  IABS R17, R0 ;  /* 0x0000000000117213 */ /* 0x000fe20000000000 */
[----:B------:R-:W-:Y:S01]  /*4af0*/  BSSY.RECONVERGENT B2, `(.L_x_77) ;  /* 0x000002a000027945 */ /* 0x000fe20003800200 */
[----:B------:R-:W-:Y:S02]  /*4b00*/  ISETP.NE.AND P4, PT, R15, 0x1, PT ;  /* 0x000000010f00780c */ /* 0x000fe40003f85270 */
[----:B-1----:R-:W-:-:S04]  /*4b10*/  IABS R10, R9 ;  /* 0x00000009000a7213 */ /* 0x002fc80000000000 */
[----:B------:R-:W1:Y:S08]  /*4b20*/  I2F.RP R14, R10 ;  /* 0x0000000a000e7306 */ /* 0x000e700000209400 */
[----:B-1----:R-:W1:Y:S02]  /*4b30*/  MUFU.RCP R14, R14 ;  /* 0x0000000e000e7308 */ /* 0x002e640000001000 */
[----:B-1----:R-:W-:Y:S01]  /*4b40*/  VIADD R18, R14, 0xffffffe ;  /* 0x0ffffffe0e127836 */ /* 0x002fe20000000000 */
[----:B------:R-:W-:-:S05]  /*4b50*/  LOP3.LUT R14, R0, R9, RZ, 0x3c, !PT ;  /* 0x00000009000e7212 */ /* 0x000fca00078e3cff */
[----:B------:R-:W1:Y:S01]  /*4b60*/  F2I.FTZ.U32.TRUNC.NTZ R13, R18 ;  /* 0x00000012000d7305 */ /* 0x000e62000021f000 */
[----:B------:R-:W-:Y:S01]  /*4b70*/  ISETP.GE.AND P3, PT, R14, RZ, PT ;  /* 0x000000ff0e00720c */ /* 0x000fe20003f66270 */
[----:B-1----:R-:W-:-:S04]  /*4b80*/  IMAD.MOV R11, RZ, RZ, -R13 ;  /* 0x000000ffff0b7224 */ /* 0x002fc800078e0a0d */
[----:B------:R-:W-:-:S04]  /*4b90*/  IMAD R11, R11, R10, RZ ;  /* 0x0000000a0b0b7224 */ /* 0x000fc800078e02ff */
[----:B------:R-:W-:-:S06]  /*4ba0*/  IMAD.HI.U32 R11, R13, R11, R12 ;  /* 0x0000000b0d0b7227 */ /* 0x000fcc00078e000c */
[----:B------:R-:W-:-:S05]  /*4bb0*/  IMAD.HI.U32 R13, R11, R17, RZ ;  /* 0x000000110b0d7227 */ /* 0x000fca00078e00ff */
[----:B------:R-:W-:-:S05]  /*4bc0*/  IADD3 R12, PT, PT, -R13, RZ, RZ ;  /* 0x000000ff0d0c7210 */ /* 0x000fca0007ffe1ff */
[C---:B------:R-:W-:Y:S02]  /*4bd0*/  IMAD R17, R10.reuse, R12, R17 ;  /* 0x0000000c0a117224 */ /* 0x040fe400078e0211 */
[----:B------:R-:W1:Y:S03]  /*4be0*/  LDC R12, c[0x0][0x3a4] ;  /* 0x0000e900ff0c7b82 */ /* 0x000e660000000800 */
[----:B------:R-:W-:-:S13]  /*4bf0*/  ISETP.GT.U32.AND P1, PT, R10, R17, PT ;  /* 0x000000110a00720c */ /* 0x000fda0003f24070 */
[----:B------:R-:W-:Y:S02]  /*4c00*/  @!P1 IMAD.IADD R17, R17, 0x1, -R10 ;  /* 0x0000000111119824 */ /* 0x000fe400078e0a0a */
[----:B------:R-:W-:-:S03]  /*4c10*/  @!P1 VIADD R13, R13, 0x1 ;  /* 0x000000010d0d9836 */ /* 0x000fc60000000000 */
[----:B------:R-:W-:-:S13]  /*4c20*/  ISETP.GE.U32.AND P0, PT, R17, R10, PT ;  /* 0x0000000a1100720c */ /* 0x000fda0003f06070 */
[----:B------:R-:W-:Y:S01]  /*4c30*/  @P0 VIADD R13, R13, 0x1 ;  /* 0x000000010d0d0836 */ /* 0x000fe20000000000 */
[----:B------:R-:W-:-:S04]  /*4c40*/  ISETP.NE.AND P0, PT, R9, RZ, PT ;  /* 0x000000ff0900720c */ /* 0x000fc80003f05270 */
[----:B------:R-:W-:Y:S02]  /*4c50*/  MOV R14, R13 ;  /* 0x0000000d000e7202 */ /* 0x000fe40000000f00 */
[----:B------:R-:W-:-:S03]  /*4c60*/  LOP3.LUT R13, RZ, R9, RZ, 0x33, !PT ;  /* 0x00000009ff0d7212 */ /* 0x000fc600078e33ff */
[----:B------:R-:W-:-:S05]  /*4c70*/  @!P3 IMAD.MOV R14, RZ, RZ, -R14 ;  /* 0x000000ffff0eb224 */ /* 0x000fca00078e0a0e */
[----:B------:R-:W-:-:S05]  /*4c80*/  SEL R18, R13, R14, !P0 ;  /* 0x0000000e0d127207 */ /* 0x000fca0004000000 */
[----:B------:R-:W-:-:S05]  /*4c90*/  VIADD R19, R18, UR4 ;  /* 0x0000000412137c36 */ /* 0x000fca0008000000 */
[----:B-1----:R-:W-:-:S13]  /*4ca0*/  ISETP.GE.AND P1, PT, R19, R12, PT ;  /* 0x0000000c1300720c */ /* 0x002fda0003f26270 */
[----:B------:R-:W-:Y:S05]  /*4cb0*/  @P1 BRA `(.L_x_78) ;  /* 0x0000000000341947 */ /* 0x000fea0003800000 */
[----:B------:R-:W-:Y:S01]  /*4cc0*/  ISETP.GE.AND P3, PT, R0, RZ, PT ;  /* 0x000000ff0000720c */ /* 0x000fe20003f66270 */
[----:B------:R-:W-:Y:S01]  /*4cd0*/  IMAD.IADD R14, R17, 0x1, -R10 ;  /* 0x00000001110e7824 */ /* 0x000fe200078e0a0a */
[----:B------:R-:W-:-:S04]  /*4ce0*/  ISETP.GT.U32.AND P1, PT, R10, R17, PT ;  /* 0x000000110a00720c */ /* 0x000fc80003f24070 */
[----:B------:R-:W-:-:S07]  /*4cf0*/  SEL R14, R14, R17, !P1 ;  /* 0x000000110e0e7207 */ /* 0x000fce0004800000 */
[----:B------:R-:W-:-:S04]  /*4d00*/  @!P3 IADD3 R14, PT, PT, -R14, RZ, RZ ;  /* 0x000000ff0e0eb210 */ /* 0x000fc80007ffe1ff */
[----:B------:R-:W-:-:S05]  /*4d10*/  SEL R14, R13, R14, !P0 ;  /* 0x0000000e0d0e7207 */ /* 0x000fca0004000000 */
[C---:B------:R-:W-:Y:S01]  /*4d20*/  IMAD R17, R18.reuse, R9, R14 ;  /* 0x0000000912117224 */ /* 0x040fe200078e020e */
[----:B------:R-:W-:-:S04]  /*4d30*/  LEA R14, R18, UR6, 0x2 ;  /* 0x00000006120e7c11 */ /* 0x000fc8000f8e10ff */
[----:B------:R-:W-:Y:S01]  /*4d40*/  LEA R17, R17, UR6, 0x2 ;  /* 0x0000000611117c11 */ /* 0x000fe2000f8e10ff */
[----:B------:R-:W-:Y:S04]  /*4d50*/  LDS R19, [R14+0x480] ;  /* 0x000480000e137984 */ /* 0x000fe80000000800 */
[----:B------:R-:W1:Y:S02]  /*4d60*/  LDS R18, [R17+0x6c0] ;  /* 0x0006c00011127984 */ /* 0x000e640000000800 */
[----:B-1----:R-:W-:-:S05]  /*4d70*/  FMUL R18, R19, R18 ;  /* 0x0000001213127220 */ /* 0x002fca0000400000 */
[----:B------:R1:W-:Y:S02]  /*4d80*/  STS [R17+0x6c0], R18 ;  /* 0x0006c01211007388 */ /* 0x0003e40000000800 */
.L_x_78:
[----:B------:R-:W-:Y:S05]  /*4d90*/  BSYNC.RECONVERGENT B2 ;  /* 0x0000000000027941 */ /* 0x000fea0003800200 */
.L_x_77:
[----:B------:R-:W-:Y:S01]  /*4da0*/  IMAD.MOV.U32 R14, RZ, RZ, R16 ;  /* 0x000000ffff0e7224 */ /* 0x000fe200078e0010 */
[----:B------:R-:W-:Y:S06]  /*4db0*/  @!P4 BRA `(.L_x_76) ;  /* 0x000000040000c947 */ /* 0x000fec0003800000 */
[----:B-1----:R-:W-:Y:S01]  /*4dc0*/  IABS R17, R16 ;  /* 0x0000001000117213 */ /* 0x002fe20000000000 */
[----:B------:R-:W-:Y:S04]  /*4dd0*/  BSSY.RECONVERGENT B2, `(.L_x_79) ;  /* 0x000001e000027945 */ /* 0x000fe80003800200 */
[----:B------:R-:W-:-:S04]  /*4de0*/  IMAD.HI.U32 R14, R11, R17, RZ ;  /* 0x000000110b0e7227 */ /* 0x000fc800078e00ff */
[----:B------:R-:W-:-:S04]  /*4df0*/  IMAD.MOV R18, RZ, RZ, -R14 ;  /* 0x000000ffff127224 */ /* 0x000fc800078e0a0e */
[----:B------:R-:W-:Y:S01]  /*4e00*/  IMAD R17, R10, R18, R17 ;  /* 0x000000120a117224 */ /* 0x000fe200078e0211 */
[----:B------:R-:W-:-:S04]  /*4e10*/  LOP3.LUT R18, R16, R9, RZ, 0x3c, !PT ;  /* 0x0000000910127212 */ /* 0x000fc800078e3cff */
[----:B------:R-:W-:Y:S02]  /*4e20*/  ISETP.GT.U32.AND P3, PT, R10, R17, PT ;  /* 0x000000110a00720c */ /* 0x000fe40003f64070 */
[----:B------:R-:W-:-:S11]  /*4e30*/  ISETP.GE.AND P4, PT, R18, RZ, PT ;  /* 0x000000ff1200720c */ /* 0x000fd60003f86270 */
[----:B------:R-:W-:Y:S01]  /*4e40*/  @!P3 IMAD.IADD R17, R17, 0x1, -R10 ;  /* 0x000000011111b824 */ /* 0x000fe200078e0a0a */
[----:B------:R-:W-:-:S04]  /*4e50*/  @!P3 IADD3 R14, PT, PT, R14, 0x1, RZ ;  /* 0x000000010e0eb810 */ /* 0x000fc80007ffe0ff */
[----:B------:R-:W-:-:S13]  /*4e60*/  ISETP.GE.U32.AND P1, PT, R17, R10, PT ;  /* 0x0000000a1100720c */ /* 0x000fda0003f26070 */
[----:B------:R-:W-:-:S04]  /*4e70*/  @P1 VIADD R14, R14, 0x1 ;  /* 0x000000010e0e1836 */ /* 0x000fc80000000000 */
[----:B------:R-:W-:Y:S01]  /*4e80*/  @!P4 IMAD.MOV R14, RZ, RZ, -R14 ;  /* 0x000000ffff0ec224 */ /* 0x000fe200078e0a0e */
[----:B------:R-:W-:-:S04]  /*4e90*/  ISETP.NE.AND P4, PT, R15, 0x2, PT ;  /* 0x000000020f00780c */ /* 0x000fc80003f85270 */
[----:B------:R-:W-:-:S05]  /*4ea0*/  SEL R18, R13, R14, !P0 ;  /* 0x0000000e0d127207 */ /* 0x000fca0004000000 */
[----:B------:R-:W-:-:S05]  /*4eb0*/  VIADD R19, R18, UR4 ;  /* 0x0000000412137c36 */ /* 0x000fca0008000000 */
[----:B------:R-:W-:-:S13]  /*4ec0*/  ISETP.GE.AND P1, PT, R19, R12, PT ;  /* 0x0000000c1300720c */ /* 0x000fda0003f26270 */
[----:B------:R-:W-:Y:S05]  /*4ed0*/  @P1 BRA `(.L_x_80) ;  /* 0x0000000000341947 */ /* 0x000fea0003800000 */
[----:B------:R-:W-:Y:S02]  /*4ee0*/  ISETP.GE.AND P3, PT, R16, RZ, PT ;  /* 0x000000ff1000720c */ /* 0x000fe40003f66270 */
[----:B------:R-:W-:Y:S02]  /*4ef0*/  ISETP.GT.U32.AND P1, PT, R10, R17, PT ;  /* 0x000000110a00720c */ /* 0x000fe40003f24070 */
[----:B------:R-:W-:-:S04]  /*4f00*/  IADD3 R14, PT, PT, R17, -R10, RZ ;  /* 0x8000000a110e7210 */ /* 0x000fc80007ffe0ff */
[----:B------:R-:W-:-:S05]  /*4f10*/  SEL R14, R14, R17, !P1 ;  /* 0x000000110e0e7207 */ /* 0x000fca0004800000 */
[----:B------:R-:W-:-:S05]  /*4f20*/  @!P3 IMAD.MOV R14, RZ, RZ, -R14 ;  /* 0x000000ffff0eb224 */ /* 0x000fca00078e0a0e */
        /* <DEDUP_REMOVED lines=8> */
.L_x_80:
[----:B------:R-:W-:Y:S05]  /*4fb0*/  BSYNC.RECONVERGENT B2 ;  /* 0x0000000000027941 */ /* 0x000fea0003800200 */
.L_x_79:
[----:B------:R-:W-:Y:S01]  /*4fc0*/  IMAD.MOV.U32 R14, RZ, RZ, R8 ;  /* 0x000000ffff0e7224 */ /* 0x000fe200078e0008 */
[----:B------:R-:W-:Y:S06]  /*4fd0*/  @!P4 BRA `(.L_x_76) ;  /* 0x000000000078c947 */ /* 0x000fec0003800000 */
[----:B-1----:R-:W-:-:S05]  /*4fe0*/  IABS R15, R8 ;  /* 0x00000008000f7213 */ /* 0x002fca0000000000 */
[----:B------:R-:W-:-:S04]  /*4ff0*/  IMAD.HI.U32 R11, R11, R15, RZ ;  /* 0x0000000f0b0b7227 */ /* 0x000fc800078e00ff */
[----:B------:R-:W-:-:S04]  /*5000*/  IMAD.MOV R14, RZ, RZ, -R11 ;  /* 0x000000ffff0e7224 */ /* 0x000fc800078e0a0b */
[----:B------:R-:W-:Y:S01]  /*5010*/  IMAD R15, R10, R14, R15 ;  /* 0x0000000e0a0f7224 */ /* 0x000fe200078e020f */
[----:B------:R-:W-:-:S04]  /*5020*/  LOP3.LUT R14, R8, R9, RZ, 0x3c, !PT ;  /* 0x00000009080e7212 */ /* 0x000fc800078e3cff */
[----:B------:R-:W-:Y:S02]  /*5030*/  ISETP.GT.U32.AND P3, PT, R10, R15, PT ;  /* 0x0000000f0a00720c */ /* 0x000fe40003f64070 */
[----:B------:R-:W-:Y:S01]  /*5040*/  ISETP.GE.AND P4, PT, R14, RZ, PT ;  /* 0x000000ff0e00720c */ /* 0x000fe20003f86270 */
[----:B------:R-:W-:-:S10]  /*5050*/  VIADD R14, R0, 0x60 ;  /* 0x00000060000e7836 */ /* 0x000fd40000000000 */
[----:B------:R-:W-:Y:S01]  /*5060*/  @!P3 IADD3 R15, PT, PT, R15, -R10, RZ ;  /* 0x8000000a0f0fb210 */ /* 0x000fe20007ffe0ff */
[----:B------:R-:W-:-:S03]  /*5070*/  @!P3 VIADD R11, R11, 0x1 ;  /* 0x000000010b0bb836 */ /* 0x000fc60000000000 */
[----:B------:R-:W-:-:S13]  /*5080*/  ISETP.GE.U32.AND P1, PT, R15, R10, PT ;  /* 0x0000000a0f00720c */ /* 0x000fda0003f26070 */
[----:B------:R-:W-:-:S04]  /*5090*/  @P1 VIADD R11, R11, 0x1 ;  /* 0x000000010b0b1836 */ /* 0x000fc80000000000 */
[----:B------:R-:W-:-:S05]  /*50a0*/  @!P4 IMAD.MOV R11, RZ, RZ, -R11 ;  /* 0x000000ffff0bc224 */ /* 0x000fca00078e0a0b */
[----:B------:R-:W-:-:S04]  /*50b0*/  SEL R16, R13, R11, !P0 ;  /* 0x0000000b0d107207 */ /* 0x000fc80004000000 */
[----:B------:R-:W-:-:S04]  /*50c0*/  IADD3 R11, PT, PT, R16, UR4, RZ ;  /* 0x00000004100b7c10 */ /* 0x000fc8000fffe0ff */
[----:B------:R-:W-:-:S13]  /*50d0*/  ISETP.GE.AND P1, PT, R11, R12, PT ;  /* 0x0000000c0b00720c */ /* 0x000fda0003f26270 */
[----:B------:R-:W-:Y:S05]  /*50e0*/  @P1 BRA `(.L_x_76) ;  /* 0x0000000000341947 */ /* 0x000fea0003800000 */
[----:B------:R-:W-:Y:S02]  /*50f0*/  ISETP.GE.AND P3, PT, R8, RZ, PT ;  /* 0x000000ff0800720c */ /* 0x000fe40003f66270 */
[----:B------:R-:W-:Y:S01]  /*5100*/  ISETP.GT.U32.AND P1, PT, R10, R15, PT ;  /* 0x0000000f0a00720c */ /* 0x000fe20003f24070 */
[----:B------:R-:W-:Y:S01]  /*5110*/  IMAD.IADD R10, R15, 0x1, -R10 ;  /* 0x000000010f0a7824 */ /* 0x000fe200078e0a0a */
[----:B------:R-:W-:-:S04]  /*5120*/  LEA R8, R16, UR6, 0x2 ;  /* 0x0000000610087c11 */ /* 0x000fc8000f8e10ff */
[----:B------:R-:W-:Y:S02]  /*5130*/  SEL R10, R10, R15, !P1 ;  /* 0x0000000f0a0a7207 */ /* 0x000fe40004800000 */
[----:B------:R-:W-:Y:S03]  /*5140*/  LDS R8, [R8+0x480] ;  /* 0x0004800008087984 */ /* 0x000fe60000000800 */
[----:B------:R-:W-:-:S05]  /*5150*/  @!P3 IMAD.MOV R10, RZ, RZ, -R10 ;  /* 0x000000ffff0ab224 */ /* 0x000fca00078e0a0a */
[----:B------:R-:W-:-:S05]  /*5160*/  SEL R10, R13, R10, !P0 ;  /* 0x0000000a0d0a7207 */ /* 0x000fca0004000000 */
[----:B------:R-:W-:-:S05]  /*5170*/  IMAD R10, R16, R9, R10 ;  /* 0x00000009100a7224 */ /* 0x000fca00078e020a */
[----:B------:R-:W-:-:S05]  /*5180*/  LEA R10, R10, UR6, 0x2 ;  /* 0x000000060a0a7c11 */ /* 0x000fca000f8e10ff */
[----:B------:R-:W1:Y:S02]  /*5190*/  LDS R9, [R10+0x6c0] ;  /* 0x0006c0000a097984 */ /* 0x000e640000000800 */
[----:B-1----:R-:W-:-:S05]  /*51a0*/  FMUL R9, R8, R9 ;  /* 0x0000000908097220 */ /* 0x002fca0000400000 */
[----:B------:R2:W-:Y:S02]  /*51b0*/  STS [R10+0x6c0], R9 ;  /* 0x0006c0090a007388 */ /* 0x0005e40000000800 */
.L_x_76:
[----:B------:R-:W-:Y:S05]  /*51c0*/  BSYNC.RECONVERGENT B1 ;  /* 0x0000000000017941 */ /* 0x000fea0003800200 */
.L_x_75:
[----:B------:R-:W-:-:S13]  /*51d0*/  ISETP.GE.U32.AND P0, PT, R4, 0x60, PT ;  /* 0x000000600400780c */ /* 0x000fda0003f06070 */
[----:B------:R-:W-:Y:S05]  /*51e0*/  @!P0 BRA `(.L_x_74) ;  /* 0x0000000800688947 */ /* 0x000fea0003800000 */
[----:B------:R-:W1:Y:S02]  /*51f0*/  LDC R8, c[0x0][0x3a8] ;  /* 0x0000ea00ff087b82 */ /* 0x000e640000000800 */
[----:B-12---:R-:W-:Y:S01]  /*5200*/  IABS R10, R8 ;  /* 0x00000008000a7213 */ /* 0x006fe20000000000 */
[----:B------:R-:W-:-:S03]  /*5210*/  IMAD.MOV.U32 R8, RZ, RZ, RZ ;  /* 0x000000ffff087224 */ /* 0x000fc600078e00ff */
[----:B------:R-:W1:Y:S08]  /*5220*/  I2F.RP R11, R10 ;  /* 0x0000000a000b7306 */ /* 0x000e700000209400 */
[----:B-1----:R-:W1:Y:S02]  /*5230*/  MUFU.RCP R11, R11 ;  /* 0x0000000b000b7308 */ /* 0x002e640000001000 */
[----:B-1----:R-:W-:-:S06]  /*5240*/  IADD3 R9, PT, PT, R11, 0xffffffe, RZ ;  /* 0x0ffffffe0b097810 */ /* 0x002fcc0007ffe0ff */
[----:B------:R-:W1:Y:S02]  /*5250*/  F2I.FTZ.U32.TRUNC.NTZ R9, R9 ;  /* 0x0000000900097305 */ /* 0x000e64000021f000 */
[----:B-1----:R-:W-:-:S04]  /*5260*/  IMAD.MOV R13, RZ, RZ, -R9 ;  /* 0x000000ffff0d7224 */ /* 0x002fc800078e0a09 */
[----:B------:R-:W-:-:S04]  /*5270*/  IMAD R13, R13, R10, RZ ;  /* 0x0000000a0d0d7224 */ /* 0x000fc800078e02ff */
[----:B------:R-:W-:-:S07]  /*5280*/  IMAD.HI.U32 R8, R9, R13, R8 ;  /* 0x0000000d09087227 */ /* 0x000fce00078e0008 */
.L_x_89:
[----:B-1----:R-:W1:Y:S01]  /*5290*/  LDC R11, c[0x0][0x3a8] ;  /* 0x0000ea00ff0b7b82 */ /* 0x002e620000000800 */
[----:B------:R-:W-:Y:S01]  /*52a0*/  IABS R19, R14 ;  /* 0x0000000e00137213 */ /* 0x000fe20000000000 */
[C---:B--2---:R-:W-:Y:S01]  /*52b0*/  VIADD R16, R14.reuse, 0x20 ;  /* 0x000000200e107836 */ /* 0x044fe20000000000 */
[C---:B------:R-:W-:Y:S01]  /*52c0*/  IADD3 R18, PT, PT, R14.reuse, 0x40, RZ ;  /* 0x000000400e127810 */ /* 0x040fe20007ffe0ff */
[----:B------:R-:W-:Y:S01]  /*52d0*/  VIADD R20, R14, 0x60 ;  /* 0x000000600e147836 */ /* 0x000fe20000000000 */
[----:B------:R-:W-:Y:S01]  /*52e0*/  BSSY.RECONVERGENT B1, `(.L_x_81) ;  /* 0x0000057000017945 */ /* 0x000fe20003800200 */
[----:B0-----:R-:W-:Y:S01]  /*52f0*/  IMAD.HI.U32 R21, R8, R19, RZ ;  /* 0x0000001308157227 */ /* 0x001fe200078e00ff */
[----:B------:R-:W-:Y:S01]  /*5300*/  IABS R17, R16 ;  /* 0x0000001000117213 */ /* 0x000fe20000000000 */
[----:B------:R-:W2:Y:S02]  /*5310*/  LDC R30, c[0x0][0x3a4] ;  /* 0x0000e900ff1e7b82 */ /* 0x000ea40000000800 */
[----:B------:R-:W-:Y:S01]  /*5320*/  IMAD.MOV R8, RZ, RZ, -R21 ;  /* 0x000000ffff087224 */ /* 0x000fe200078e0a15 */
[----:B-1-3--:R-:W-:-:S02]  /*5330*/  IABS R12, R11 ;  /* 0x0000000b000c7213 */ /* 0x00afc40000000000 */
[----:B------:R-:W-:Y:S02]  /*5340*/  LOP3.LUT R25, R18, R11, RZ, 0x3c, !PT ;  /* 0x0000000b12197212 */ /* 0x000fe400078e3cff */
[----:B------:R-:W1:Y:S01]  /*5350*/  I2F.RP R13, R12 ;  /* 0x0000000c000d7306 */ /* 0x000e620000209400 */
[----:B------:R-:W-:Y:S02]  /*5360*/  IMAD R19, R12, R8, R19 ;  /* 0x000000080c137224 */ /* 0x000fe400078e0213 */
[----:B------:R-:W-:-:S03]  /*5370*/  IMAD.MOV.U32 R8, RZ, RZ, RZ ;  /* 0x000000ffff087224 */ /* 0x000fc600078e00ff */
[----:B------:R-:W-:Y:S02]  /*5380*/  ISETP.GT.U32.AND P3, PT, R10, R19, PT ;  /* 0x000000130a00720c */ /* 0x000fe40003f64070 */
[----:B-1----:R-:W1:Y:S11]  /*5390*/  MUFU.RCP R13, R13 ;  /* 0x0000000d000d7308 */ /* 0x002e760000001000 */
[----:B------:R-:W-:Y:S01]  /*53a0*/  @!P3 IMAD.IADD R19, R19, 0x1, -R12 ;  /* 0x000000011313b824 */ /* 0x000fe200078e0a0c */
[----:B------:R-:W-:-:S04]  /*53b0*/  @!P3 IADD3 R21, PT, PT, R21, 0x1, RZ ;  /* 0x000000011515b810 */ /* 0x000fc80007ffe0ff */
[----:B------:R-:W-:Y:S02]  /*53c0*/  ISETP.GE.U32.AND P1, PT, R19, R10, PT ;  /* 0x0000000a1300720c */ /* 0x000fe40003f26070 */
[----:B------:R-:W-:Y:S01]  /*53d0*/  MOV R10, R12 ;  /* 0x0000000c000a7202 */ /* 0x000fe20000000f00 */
[----:B-1----:R-:W-:-:S10]  /*53e0*/  VIADD R9, R13, 0xffffffe ;  /* 0x0ffffffe0d097836 */ /* 0x002fd40000000000 */
[----:B------:R-:W-:Y:S01]  /*53f0*/  @P1 VIADD R21, R21, 0x1 ;  /* 0x0000000115151836 */ /* 0x000fe20000000000 */
[----:B------:R-:W1:Y:S02]  /*5400*/  F2I.FTZ.U32.TRUNC.NTZ R9, R9 ;  /* 0x0000000900097305 */ /* 0x000e64000021f000 */
[----:B-1----:R-:W-:-:S05]  /*5410*/  IADD3 R15, PT, PT, RZ, -R9, RZ ;  /* 0x80000009ff0f7210 */ /* 0x002fca0007ffe0ff */
        /* <DEDUP_REMOVED lines=8> */
[----:B------:R-:W-:Y:S02]  /*54a0*/  IMAD.MOV R9, RZ, RZ, -R23 ;  /* 0x000000ffff097224 */ /* 0x000fe400078e0a17 */
[----:B------:R-:W-:Y:S01]  /*54b0*/  IMAD.HI.U32 R24, R8, R15, RZ ;  /* 0x0000000f08187227 */ /* 0x000fe200078e00ff */
[----:B------:R-:W-:-:S03]  /*54c0*/  ISETP.GT.U32.AND P4, PT, R10, R17, PT ;  /* 0x000000110a00720c */ /* 0x000fc60003f84070 */
[----:B------:R-:W-:Y:S02]  /*54d0*/  IMAD R9, R12, R9, R13 ;  /* 0x000000090c097224 */ /* 0x000fe400078e020d */
[----:B------:R-:W-:-:S03]  /*54e0*/  IMAD.MOV R13, RZ, RZ, -R24 ;  /* 0x000000ffff0d7224 */ /* 0x000fc600078e0a18 */
[----:B------:R-:W-:Y:S01]  /*54f0*/  ISETP.GT.U32.AND P6, PT, R10, R9, PT ;  /* 0x000000090a00720c */ /* 0x000fe20003fc4070 */
[----:B------:R-:W-:Y:S01]  /*5500*/  IMAD R13, R12, R13, R15 ;  /* 0x0000000d0c0d7224 */ /* 0x000fe200078e020f */
[----:B------:R-:W-:-:S03]  /*5510*/  LOP3.LUT R15, R14, R11, RZ, 0x3c, !PT ;  /* 0x0000000b0e0f7212 */ /* 0x000fc600078e3cff */
[--C-:B------:R-:W-:Y:S01]  /*5520*/  @!P4 IMAD.IADD R17, R17, 0x1, -R12.reuse ;  /* 0x000000011111c824 */ /* 0x100fe200078e0a0c */
[----:B------:R-:W-:Y:S02]  /*5530*/  ISETP.GT.U32.AND P0, PT, R10, R13, PT ;  /* 0x0000000d0a00720c */ /* 0x000fe40003f04070 */
[----:B------:R-:W-:Y:S02]  /*5540*/  ISETP.GE.AND P3, PT, R15, RZ, PT ;  /* 0x000000ff0f00720c */ /* 0x000fe40003f66270 */
[----:B------:R-:W-:Y:S02]  /*5550*/  ISETP.GE.U32.AND P5, PT, R17, R10, PT ;  /* 0x0000000a1100720c */ /* 0x000fe40003fa6070 */
[----:B------:R-:W-:Y:S01]  /*5560*/  @!P4 IADD3 R22, PT, PT, R22, 0x1, RZ ;  /* 0x000000011616c810 */ /* 0x000fe20007ffe0ff */
[----:B------:R-:W-:Y:S01]  /*5570*/  @!P6 IMAD.IADD R9, R9, 0x1, -R12 ;  /* 0x000000010909e824 */ /* 0x000fe200078e0a0c */
[----:B------:R-:W-:Y:S01]  /*5580*/  LOP3.LUT R15, R16, R11, RZ, 0x3c, !PT ;  /* 0x0000000b100f7212 */ /* 0x000fe200078e3cff */
[----:B------:R-:W-:Y:S01]  /*5590*/  @!P6 VIADD R23, R23, 0x1 ;  /* 0x000000011717e836 */ /* 0x000fe20000000000 */
[----:B------:R-:W-:-:S02]  /*55a0*/  ISETP.GE.AND P6, PT, R25, RZ, PT ;  /* 0x000000ff1900720c */ /* 0x000fc40003fc6270 */
[-C--:B------:R-:W-:Y:S01]  /*55b0*/  ISETP.GE.U32.AND P1, PT, R9, R10.reuse, PT ;  /* 0x0000000a0900720c */ /* 0x080fe20003f26070 */
[----:B------:R-:W-:Y:S01]  /*55c0*/  @!P0 IMAD.IADD R13, R13, 0x1, -R12 ;  /* 0x000000010d0d8824 */ /* 0x000fe200078e0a0c */
[----:B------:R-:W-:Y:S01]  /*55d0*/  @!P0 IADD3 R24, PT, PT, R24, 0x1, RZ ;  /* 0x0000000118188810 */ /* 0x000fe20007ffe0ff */
[----:B------:R-:W-:Y:S01]  /*55e0*/  @!P3 IMAD.MOV R21, RZ, RZ, -R21 ;  /* 0x000000ffff15b224 */ /* 0x000fe200078e0a15 */
[----:B------:R-:W-:Y:S01]  /*55f0*/  ISETP.NE.AND P0, PT, R11, RZ, PT ;  /* 0x000000ff0b00720c */ /* 0x000fe20003f05270 */
[----:B------:R-:W-:Y:S01]  /*5600*/  @P5 VIADD R22, R22, 0x1 ;  /* 0x0000000116165836 */ /* 0x000fe20000000000 */
[----:B------:R-:W-:Y:S02]  /*5610*/  ISETP.GE.AND P5, PT, R15, RZ, PT ;  /* 0x000000ff0f00720c */ /* 0x000fe40003fa6270 */
[----:B------:R-:W-:Y:S02]  /*5620*/  LOP3.LUT R15, R20, R11, RZ, 0x3c, !PT ;  /* 0x0000000b140f7212 */ /* 0x000fe400078e3cff */
[----:B------:R-:W-:-:S03]  /*5630*/  ISETP.GE.U32.AND P4, PT, R13, R10, PT ;  /* 0x0000000a0d00720c */ /* 0x000fc60003f86070 */
[----:B------:R-:W-:Y:S01]  /*5640*/  @P1 VIADD R23, R23, 0x1 ;  /* 0x0000000117171836 */ /* 0x000fe20000000000 */
[----:B------:R-:W-:Y:S02]  /*5650*/  ISETP.GE.AND P1, PT, R15, RZ, PT ;  /* 0x000000ff0f00720c */ /* 0x000fe40003f26270 */
[----:B------:R-:W-:Y:S02]  /*5660*/  LOP3.LUT R15, RZ, R11, RZ, 0x33, !PT ;  /* 0x0000000bff0f7212 */ /* 0x000fe400078e33ff */
[----:B------:R-:W-:Y:S01]  /*5670*/  @!P6 IADD3 R23, PT, PT, -R23, RZ, RZ ;  /* 0x000000ff1717e210 */ /* 0x000fe20007ffe1ff */
[----:B------:R-:W-:Y:S01]  /*5680*/  @!P5 IMAD.MOV R22, RZ, RZ, -R22 ;  /* 0x000000ffff16d224 */ /* 0x000fe200078e0a16 */
[----:B------:R-:W-:-:S03]  /*5690*/  SEL R29, R15, R21, !P0 ;  /* 0x000000150f1d7207 */ /* 0x000fc60004000000 */
[----:B------:R-:W-:Y:S01]  /*56a0*/  @P4 VIADD R24, R24, 0x1 ;  /* 0x0000000118184836 */ /* 0x000fe20000000000 */
[----:B0-----:R-:W-:Y:S01]  /*56b0*/  SEL R26, R15, R22, !P0 ;  /* 0x000000160f1a7207 */ /* 0x001fe20004000000 */
[----:B------:R-:W-:Y:S01]  /*56c0*/  VIADD R21, R29, UR4 ;  /* 0x000000041d157c36 */ /* 0x000fe20008000000 */
[----:B------:R-:W-:Y:S01]  /*56d0*/  SEL R22, R15, R23, !P0 ;  /* 0x000000170f167207 */ /* 0x000fe20004000000 */
[----:B------:R-:W-:Y:S02]  /*56e0*/  @!P1 IMAD.MOV R24, RZ, RZ, -R24 ;  /* 0x000000ffff189224 */ /* 0x000fe400078e0a18 */
[----:B------:R-:W-:Y:S01]  /*56f0*/  VIADD R23, R26, UR4 ;  /* 0x000000041a177c36 */ /* 0x000fe20008000000 */
[----:B--2---:R-:W-:Y:S02]  /*5700*/  ISETP.GE.AND P5, PT, R21, R30, PT ;  /* 0x0000001e1500720c */ /* 0x004fe40003fa6270 */
[----:B------:R-:W-:Y:S02]  /*5710*/  SEL R24, R15, R24, !P0 ;  /* 0x000000180f187207 */ /* 0x000fe40004000000 */
[----:B------:R-:W-:-:S02]  /*5720*/  IADD3 R25, PT, PT, R22, UR4, RZ ;  /* 0x0000000416197c10 */ /* 0x000fc4000fffe0ff */
[-C--:B------:R-:W-:Y:S01]  /*5730*/  ISETP.GE.AND P1, PT, R23, R30.reuse, PT ;  /* 0x0000001e1700720c */ /* 0x080fe20003f26270 */
[----:B------:R-:W-:Y:S01]  /*5740*/  VIADD R28, R24, UR4 ;  /* 0x00000004181c7c36 */ /* 0x000fe20008000000 */
[----:B------:R-:W-:-:S04]  /*5750*/  ISETP.GE.AND P3, PT, R25, R30, PT ;  /* 0x0000001e1900720c */ /* 0x000fc80003f66270 */
[----:B------:R-:W-:Y:S01]  /*5760*/  ISETP.GE.AND P4, PT, R28, R30, PT ;  /* 0x0000001e1c00720c */ /* 0x000fe20003f86270 */
[----:B------:R-:W-:-:S12]  /*5770*/  @P5 BRA `(.L_x_82) ;  /* 0x0000000000345947 */ /* 0x000fd80003800000 */
[----:B------:R-:W-:Y:S01]  /*5780*/  ISETP.GE.AND P6, PT, R14, RZ, PT ;  /* 0x000000ff0e00720c */ /* 0x000fe20003fc6270 */
[----:B------:R-:W-:Y:S01]  /*5790*/  IMAD.IADD R28, R19, 0x1, -R12 ;  /* 0x00000001131c7824 */ /* 0x000fe200078e0a0c */
[----:B------:R-:W-:-:S04]  /*57a0*/  ISETP.GT.U32.AND P5, PT, R12, R19, PT ;  /* 0x000000130c00720c */ /* 0x000fc80003fa4070 */
[----:B------:R-:W-:Y:S02]  /*57b0*/  SEL R28, R28, R19, !P5 ;  /* 0x000000131c1c7207 */ /* 0x000fe40006800000 */
[----:B------:R-:W-:-:S05]  /*57c0*/  LEA R19, R29, UR6, 0x2 ;  /* 0x000000061d137c11 */ /* 0x000fca000f8e10ff */
[----:B------:R-:W-:Y:S01]  /*57d0*/  @!P6 IMAD.MOV R28, RZ, RZ, -R28 ;  /* 0x000000ffff1ce224 */ /* 0x000fe200078e0a1c */
[----:B------:R-:W-:Y:S04]  /*57e0*/  LDS R30, [R19+0x480] ;  /* 0x00048000131e7984 */ /* 0x000fe80000000800 */
[----:B------:R-:W-:-:S05]  /*57f0*/  SEL R28, R15, R28, !P0 ;  /* 0x0000001c0f1c7207 */ /* 0x000fca0004000000 */
[----:B------:R-:W-:-:S05]  /*5800*/  IMAD R28, R29, R11, R28 ;  /* 0x0000000b1d1c7224 */ /* 0x000fca00078e021c */
[----:B------:R-:W-:-:S05]  /*5810*/  LEA R28, R28, UR6, 0x2 ;  /* 0x000000061c1c7c11 */ /* 0x000fca000f8e10ff */
[----:B------:R-:W0:Y:S02]  /*5820*/  LDS R21, [R28+0x6c0] ;  /* 0x0006c0001c157984 */ /* 0x000e240000000800 */
[----:B0-----:R-:W-:-:S05]  /*5830*/  FMUL R21, R30, R21 ;  /* 0x000000151e157220 */ /* 0x001fca0000400000 */
[----:B------:R0:W-:Y:S02]  /*5840*/  STS [R28+0x6c0], R21 ;  /* 0x0006c0151c007388 */ /* 0x0001e40000000800 */
.L_x_82:
[----:B------:R-:W-:Y:S05]  /*5850*/  BSYNC.RECONVERGENT B1 ;  /* 0x0000000000017941 */ /* 0x000fea0003800200 */
.L_x_81:
[----:B------:R-:W-:Y:S04]  /*5860*/  BSSY.RECONVERGENT B1, `(.L_x_83) ;  /* 0x000000f000017945 */ /* 0x000fe80003800200 */
        /* <DEDUP_REMOVED lines=9> */
[----:B------:R-:W-:Y:S02]  /*5900*/  LEA R16, R16, UR6, 0x2 ;  /* 0x0000000610107c11 */ /* 0x000fe4000f8e10ff */
[----:B------:R-:W-:Y:S04]  /*5910*/  LDS R26, [R26+0x480] ;  /* 0x000480001a1a7984 */ /* 0x000fe80000000800 */
[----:B------:R-:W1:Y:S02]  /*5920*/  LDS R17, [R16+0x6c0] ;  /* 0x0006c00010117984 */ /* 0x000e640000000800 */
[----:B-1----:R-:W-:-:S05]  /*5930*/  FMUL R17, R26, R17 ;  /* 0x000000111a117220 */ /* 0x002fca0000400000 */
[----:B------:R1:W-:Y:S02]  /*5940*/  STS [R16+0x6c0], R17 ;  /* 0x0006c01110007388 */ /* 0x0003e40000000800 */
.L_x_84:
[----:B------:R-:W-:Y:S05]  /*5950*/  BSYNC.RECONVERGENT B1 ;  /* 0x0000000000017941 */ /* 0x000fea0003800200 */
.L_x_83:
[----:B------:R-:W-:Y:S04]  /*5960*/  BSSY.RECONVERGENT B1, `(.L_x_85) ;  /* 0x000000f000017945 */ /* 0x000fe80003800200 */
[----:B------:R-:W-:Y:S05]  /*5970*/  @P3 BRA `(.L_x_86) ;  /* 0x0000000000343947 */ /* 0x000fea0003800000 */
[----:B------:R-:W-:Y:S01]  /*5980*/  ISETP.GE.AND P3, PT, R18, RZ, PT ;  /* 0x000000ff1200720c */ /* 0x000fe20003f66270 */
[----:B-1----:R-:W-:Y:S01]  /*5990*/  IMAD.IADD R16, R9, 0x1, -R12 ;  /* 0x0000000109107824 */ /* 0x002fe200078e0a0c */
[----:B------:R-:W-:-:S04]  /*59a0*/  ISETP.GT.U32.AND P1, PT, R10, R9, PT ;  /* 0x000000090a00720c */ /* 0x000fc80003f24070 */
[----:B------:R-:W-:-:S07]  /*59b0*/  SEL R16, R16, R9, !P1 ;  /* 0x0000000910107207 */ /* 0x000fce0004800000 */
        /* <DEDUP_REMOVED lines=9> */
.L_x_86:
[----:B------:R-:W-:Y:S05]  /*5a50*/  BSYNC.RECONVERGENT B1 ;  /* 0x0000000000017941 */ /* 0x000fea0003800200 */
.L_x_85:
[----:B------:R-:W-:Y:S04]  /*5a60*/  BSSY.RECONVERGENT B1, `(.L_x_87) ;  /* 0x000000f000017945 */ /* 0x000fe80003800200 */
[----:B------:R-:W-:Y:S05]  /*5a70*/  @P4 BRA `(.L_x_88) ;  /* 0x0000000000344947 */ /* 0x000fea0003800000 */
[----:B------:R-:W-:Y:S02]  /*5a80*/  ISETP.GE.AND P3, PT, R20, RZ, PT ;  /* 0x000000ff1400720c */ /* 0x000fe40003f66270 */
[----:B------:R-:W-:Y:S02]  /*5a90*/  IADD3 R12, PT, PT, R13, -R12, RZ ;  /* 0x8000000c0d0c7210 */ /* 0x000fe40007ffe0ff */
[----:B------:R-:W-:-:S04]  /*5aa0*/  ISETP.GT.U32.AND P1, PT, R10, R13, PT ;  /* 0x0000000d0a00720c */ /* 0x000fc80003f24070 */
[----:B------:R-:W-:-:S05]  /*5ab0*/  SEL R12, R12, R13, !P1 ;  /* 0x0000000d0c0c7207 */ /* 0x000fca0004800000 */
[----:B------:R-:W-:-:S05]  /*5ac0*/  @!P3 IMAD.MOV R12, RZ, RZ, -R12 ;  /* 0x000000ffff0cb224 */ /* 0x000fca00078e0a0c */
[----:B------:R-:W-:-:S05]  /*5ad0*/  SEL R12, R15, R12, !P0 ;  /* 0x0000000c0f0c7207 */ /* 0x000fca0004000000 */
[C---:B------:R-:W-:Y:S01]  /*5ae0*/  IMAD R12, R24.reuse, R11, R12 ;  /* 0x0000000b180c7224 */ /* 0x040fe200078e020c */
[----:B------:R-:W-:-:S04]  /*5af0*/  LEA R24, R24, UR6, 0x2 ;  /* 0x0000000618187c11 */ /* 0x000fc8000f8e10ff */
[----:B------:R-:W-:Y:S02]  /*5b00*/  LEA R12, R12, UR6, 0x2 ;  /* 0x000000060c0c7c11 */ /* 0x000fe4000f8e10ff */
[----:B------:R-:W-:Y:S04]  /*5b10*/  LDS R24, [R24+0x480] ;  /* 0x0004800018187984 */ /* 0x000fe80000000800 */
[----:B--2---:R-:W2:Y:S02]  /*5b20*/  LDS R9, [R12+0x6c0] ;  /* 0x0006c0000c097984 */ /* 0x004ea40000000800 */
[----:B--2---:R-:W-:-:S05]  /*5b30*/  FMUL R9, R24, R9 ;  /* 0x0000000918097220 */ /* 0x004fca0000400000 */
[----:B------:R3:W-:Y:S02]  /*5b40*/  STS [R12+0x6c0], R9 ;  /* 0x0006c0090c007388 */ /* 0x0007e40000000800 */
.L_x_88:
[----:B------:R-:W-:Y:S05]  /*5b50*/  BSYNC.RECONVERGENT B1 ;  /* 0x0000000000017941 */ /* 0x000fea0003800200 */
.L_x_87:
[----:B------:R-:W-:-:S05]  /*5b60*/  VIADD R14, R14, 0x80 ;  /* 0x000000800e0e7836 */ /* 0x000fca0000000000 */
[----:B------:R-:W-:-:S13]  /*5b70*/  ISETP.GE.AND P0, PT, R14, UR7, PT ;  /* 0x000000070e007c0c */ /* 0x000fda000bf06270 */
[----:B------:R-:W-:Y:S05]  /*5b80*/  @!P0 BRA `(.L_x_89) ;  /* 0xfffffff400c08947 */ /* 0x000fea000383ffff */
.L_x_74:
[----:B------:R-:W-:Y:S05]  /*5b90*/  BSYNC.RECONVERGENT B0 ;  /* 0x0000000000007941 */ /* 0x000fea0003800200 */
.L_x_73:
[----:B------:R-:W-:Y:S01]  /*5ba0*/  BAR.SYNC.DEFER_BLOCKING 0x0 ;  /* 0x0000000000007b1d */ /* 0x000fe20000010000 */
[----:B------:R-:W-:-:S05]  /*5bb0*/  ISETP.GT.U32.AND P0, PT, R0, 0xf, PT ;  /* 0x0000000f0000780c */ /* 0x000fca0003f04070 */
[----:B------:R-:W-:Y:S08]  /*5bc0*/  BSSY.RECONVERGENT B0, `(.L_x_90) ;  /* 0x00000df000007945 */ /* 0x000ff00003800200 */
[----:B------:R-:W-:Y:S05]  /*5bd0*/  @P0 BRA `(.L_x_91) ;  /* 0x0000000c00740947 */ /* 0x000fea0003800000 */
[----:B------:R-:W4:Y:S01]  /*5be0*/  LDCU UR5, c[0x0][0x3a4] ;  /* 0x00007480ff0577ac */ /* 0x000f220008000800 */
[C---:B------:R-:W-:Y:S01]  /*5bf0*/  VIADD R8, R0.reuse, UR4 ;  /* 0x0000000400087c36 */ /* 0x040fe20008000000 */
[----:B------:R-:W-:-:S05]  /*5c00*/  LEA R13, R0, UR6, 0x2 ;  /* 0x00000006000d7c11 */ /* 0x000fca000f8e10ff */
[----:B-12---:R-:W-:Y:S01]  /*5c10*/  IMAD R10, R0, 0x1c, R13 ;  /* 0x0000001c000a7824 */ /* 0x006fe200078e020d */
[----:B----4-:R-:W-:-:S13]  /*5c20*/  ISETP.GE.AND P0, PT, R8, UR5, PT ;  /* 0x0000000508007c0c */ /* 0x010fda000bf06270 */
[----:B------:R4:W-:Y:S04]  /*5c30*/  @P0 STS.128 [R10+0x4c0], RZ ;  /* 0x0004c0ff0a000388 */ /* 0x0009e80000000c00 */
[----:B------:R4:W-:Y:S01]  /*5c40*/  @P0 STS.128 [R10+0x4d0], RZ ;  /* 0x0004d0ff0a000388 */ /* 0x0009e20000000c00 */
[----:B------:R-:W-:Y:S05]  /*5c50*/  @P0 BRA `(.L_x_91) ;  /* 0x0000000c00540947 */ /* 0x000fea0003800000 */
[----:B------:R-:W3:Y:S01]  /*5c60*/  LDS R8, [R13+0x440] ;  /* 0x000440000d087984 */ /* 0x000ee20000000800 */
[----:B------:R-:W-:Y:S03]  /*5c70*/  BSSY.RECONVERGENT B1, `(.L_x_92) ;  /* 0x000000e000017945 */ /* 0x000fe60003800200 */
[----:B------:R1:W2:Y:S01]  /*5c80*/  LDS R11, [R13+0x400] ;  /* 0x000400000d0b7984 */ /* 0x0002a20000000800 */
[C---:B---3--:R-:W-:Y:S02]  /*5c90*/  IADD3 R9, PT, PT, R8.reuse, 0x1800000, RZ ;  /* 0x0180000008097810 */ /* 0x048fe40007ffe0ff */
[----:B------:R-:W-:Y:S02]  /*5ca0*/  FSETP.GT.AND P4, PT, R8, RZ, PT ;  /* 0x000000ff0800720b */ /* 0x000fe40003f84000 */
[----:B------:R-:W-:-:S04]  /*5cb0*/  LOP3.LUT R9, R9, 0x7f800000, RZ, 0xc0, !PT ;  /* 0x7f80000009097812 */ /* 0x000fc800078ec0ff */
[----:B------:R-:W-:-:S13]  /*5cc0*/  ISETP.GT.U32.AND P0, PT, R9, 0x1ffffff, PT ;  /* 0x01ffffff0900780c */ /* 0x000fda0003f04070 */
[----:B-12---:R-:W-:Y:S05]  /*5cd0*/  @P0 BRA `(.L_x_93) ;  /* 0x00000000000c0947 */ /* 0x006fea0003800000 */
[----:B------:R-:W-:-:S07]  /*5ce0*/  MOV R12, 0x5d00 ;  /* 0x00005d00000c7802 */ /* 0x000fce0000000f00 */
[----:B0---4-:R-:W-:Y:S05]  /*5cf0*/  CALL.REL.NOINC `($__internal_0_$__cuda_sm20_rcp_rn_f32_slowpath) ;  /* 0x0000004000ac7944 */ /* 0x011fea0003c00000 */
[----:B------:R-:W-:Y:S05]  /*5d00*/  BRA `(.L_x_94) ;  /* 0x0000000000107947 */ /* 0x000fea0003800000 */
.L_x_93:
[----:B------:R-:W1:Y:S02]  /*5d10*/  MUFU.RCP R9, R8 ;  /* 0x0000000800097308 */ /* 0x000e640000001000 */
[----:B-1----:R-:W-:-:S04]  /*5d20*/  FFMA R12, R8, R9, -1 ;  /* 0xbf800000080c7423 */ /* 0x002fc80000000009 */
[----:B------:R-:W-:-:S04]  /*5d30*/  FADD.FTZ R12, -R12, -RZ ;  /* 0x800000ff0c0c7221 */ /* 0x000fc80000010100 */
[----:B------:R-:W-:-:S07]  /*5d40*/  FFMA R9, R9, R12, R9 ;  /* 0x0000000c09097223 */ /* 0x000fce0000000009 */
.L_x_94:
[----:B------:R-:W-:Y:S05]  /*5d50*/  BSYNC.RECONVERGENT B1 ;  /* 0x0000000000017941 */ /* 0x000fea0003800200 */
.L_x_92:
[----:B------:R-:W-:Y:S01]  /*5d60*/  ISETP.GE.AND P0, PT, R36, 0x1, PT ;  /* 0x000000012400780c */ /* 0x000fe20003f06270 */
[----:B------:R-:W-:Y:S01]  /*5d70*/  BSSY.RECONVERGENT B1, `(.L_x_95) ;  /* 0x000007e000017945 */ /* 0x000fe20003800200 */
[----:B------:R-:W-:-:S11]  /*5d80*/  FSEL R8, R9, RZ, P4 ;  /* 0x000000ff09087208 */ /* 0x000fd60002000000 */
[----:B------:R-:W-:Y:S05]  /*5d90*/  @!P0 BRA `(.L_x_96) ;  /* 0x0000000400ec8947 */ /* 0x000fea0003800000 */
[----:B------:R-:W-:Y:S01]  /*5da0*/  ISETP.GE.AND P0, PT, R5, 0x4, PT ;  /* 0x000000040500780c */ /* 0x000fe20003f06270 */
[----:B------:R-:W-:Y:S01]  /*5db0*/  BSSY.RECONVERGENT B2, `(.L_x_97) ;  /* 0x0000048000027945 */ /* 0x000fe20003800200 */
[----:B------:R-:W-:Y:S01]  /*5dc0*/  VIMNMX R9, PT, PT, R27, 0x1, !PT ;  /* 0x000000011b097848 */ /* 0x000fe20007fe0100 */
[----:B------:R-:W-:-:S03]  /*5dd0*/  IMAD.MOV.U32 R13, RZ, RZ, RZ ;  /* 0x000000ffff0d7224 */ /* 0x000fc600078e00ff */
[----:B------:R-:W-:-:S04]  /*5de0*/  LOP3.LUT R9, R9, 0x3, RZ, 0xc0, !PT ;  /* 0x0000000309097812 */ /* 0x000fc800078ec0ff */
[----:B------:R-:W-:-:S03]  /*5df0*/  ISETP.NE.AND P1, PT, R9, RZ, PT ;  /* 0x000000ff0900720c */ /* 0x000fc60003f25270 */
[----:B------:R-:W-:Y:S10]  /*5e00*/  @!P0 BRA `(.L_x_98) ;  /* 0x0000000400088947 */ /* 0x000ff40003800000 */
[----:B------:R-:W-:Y:S01]  /*5e10*/  VIMNMX R13, PT, PT, R27, 0x1, !PT ;  /* 0x000000011b0d7848 */ /* 0x000fe20007fe0100 */
[----:B------:R-:W-:-:S03]  /*5e20*/  IMAD.MOV.U32 R12, RZ, RZ, RZ ;  /* 0x000000ffff0c7224 */ /* 0x000fc600078e00ff */
[----:B------:R-:W-:-:S07]  /*5e30*/  LOP3.LUT R13, R13, 0x1c, RZ, 0xc0, !PT ;  /* 0x0000001c0d0d7812 */ /* 0x000fce00078ec0ff */
.L_x_99:
[----:B------:R-:W-:Y:S01]  /*5e40*/  IMAD R18, R0, 0x10, R12 ;  /* 0x0000001000127824 */ /* 0x000fe200078e020c */
[----:B------:R-:W-:Y:S01]  /*5e50*/  MOV R14, 0x3bbb989d ;  /* 0x3bbb989d000e7802 */ /* 0x000fe20000000f00 */
[----:B------:R-:W-:-:S03]  /*5e60*/  VIADD R12, R12, 0x4 ;  /* 0x000000040c0c7836 */ /* 0x000fc60000000000 */
[----:B------:R-:W-:Y:S02]  /*5e70*/  LEA R15, R18, UR6, 0x2 ;  /* 0x00000006120f7c11 */ /* 0x000fe4000f8e10ff */
[----:B------:R-:W-:-:S03]  /*5e80*/  ISETP.NE.AND P0, PT, R12, R13, PT ;  /* 0x0000000d0c00720c */ /* 0x000fc60003f05270 */
[----:B-1----:R-:W1:Y:S02]  /*5e90*/  LDS R16, [R15] ;  /* 0x000000000f107984 */ /* 0x002e640000000800 */
[----:B-1----:R-:W-:Y:S01]  /*5ea0*/  FADD R17, -R11, R16 ;  /* 0x000000100b117221 */ /* 0x002fe20000000100 */
[----:B------:R-:W-:-:S03]  /*5eb0*/  IMAD.MOV.U32 R16, RZ, RZ, 0x437c0000 ;  /* 0x437c0000ff107424 */ /* 0x000fc600078e00ff */
[----:B------:R-:W-:-:S04]  /*5ec0*/  FFMA.SAT R19, R17, R14, 0.5 ;  /* 0x3f00000011137423 */ /* 0x000fc8000000200e */
[----:B------:R-:W-:-:S04]  /*5ed0*/  FFMA.RM R19, R19, R16, 12582913 ;  /* 0x4b40000113137423 */ /* 0x000fc80000004010 */
[C---:B------:R-:W-:Y:S01]  /*5ee0*/  FADD R20, R19.reuse, -12583039 ;  /* 0xcb40007f13147421 */ /* 0x040fe20000000000 */
[----:B------:R-:W-:-:S03]  /*5ef0*/  IMAD.SHL.U32 R19, R19, 0x800000, RZ ;  /* 0x0080000013137824 */ /* 0x000fc600078e00ff */
[----:B------:R-:W-:-:S04]  /*5f00*/  FFMA R20, R17, 1.4426950216293334961, -R20 ;  /* 0x3fb8aa3b11147823 */ /* 0x000fc80000000814 */
[----:B------:R-:W-:Y:S01]  /*5f10*/  FFMA R20, R17, 1.925963033500011079e-08, R20 ;  /* 0x32a5706011147823 */ /* 0x000fe20000000014 */
[----:B------:R-:W-:-:S05]  /*5f20*/  IMAD R17, R18, -0x2, R15 ;  /* 0xfffffffe12117824 */ /* 0x000fca00078e020f */
[----:B------:R-:W1:Y:S02]  /*5f30*/  MUFU.EX2 R20, R20 ;  /* 0x0000001400147308 */ /* 0x000e640000000800 */
[----:B-1----:R-:W-:-:S04]  /*5f40*/  FMUL R19, R19, R20 ;  /* 0x0000001413137220 */ /* 0x002fc80000400000 */
[----:B------:R-:W-:-:S05]  /*5f50*/  FMUL R19, R8, R19 ;  /* 0x0000001308137220 */ /* 0x000fca0000400000 */
[----:B------:R-:W-:-:S04]  /*5f60*/  F2FP.F16.F32.PACK_AB R19, RZ, R19 ;  /* 0x00000013ff13723e */ /* 0x000fc800000000ff */
[----:B------:R-:W-:-:S05]  /*5f70*/  PRMT R22, R19, 0x7610, R22 ;  /* 0x0000761013167816 */ /* 0x000fca0000000016 */
[----:B------:R-:W-:Y:S04]  /*5f80*/  STS.U16 [R17+0x4c0], R22 ;  /* 0x0004c01611007388 */ /* 0x000fe80000000400 */
[----:B------:R-:W1:Y:S02]  /*5f90*/  LDS R18, [R15+0x4] ;  /* 0x000004000f127984 */ /* 0x000e640000000800 */
[----:B-1----:R-:W-:-:S04]  /*5fa0*/  FADD R19, -R11, R18 ;  /* 0x000000120b137221 */ /* 0x002fc80000000100 */
[----:B0-----:R-:W-:-:S04]  /*5fb0*/  FFMA.SAT R21, R19, R14, 0.5 ;  /* 0x3f00000013157423 */ /* 0x001fc8000000200e */
[----:B------:R-:W-:-:S04]  /*5fc0*/  FFMA.RM R21, R21, R16, 12582913 ;  /* 0x4b40000115157423 */ /* 0x000fc80000004010 */
[C---:B------:R-:W-:Y:S01]  /*5fd0*/  FADD R18, R21.reuse, -12583039 ;  /* 0xcb40007f15127421 */ /* 0x040fe20000000000 */
[----:B------:R-:W-:-:S03]  /*5fe0*/  IMAD.SHL.U32 R21, R21, 0x800000, RZ ;  /* 0x0080000015157824 */ /* 0x000fc600078e00ff */
[----:B------:R-:W-:-:S04]  /*5ff0*/  FFMA R18, R19, 1.4426950216293334961, -R18 ;  /* 0x3fb8aa3b13127823 */ /* 0x000fc80000000812 */
[----:B------:R-:W-:-:S06]  /*6000*/  FFMA R18, R19, 1.925963033500011079e-08, R18 ;  /* 0x32a5706013127823 */ /* 0x000fcc0000000012 */
[----:B------:R-:W0:Y:S02]  /*6010*/  MUFU.EX2 R18, R18 ;  /* 0x0000001200127308 */ /* 0x000e240000000800 */
[----:B0-----:R-:W-:-:S04]  /*6020*/  FMUL R21, R21, R18 ;  /* 0x0000001215157220 */ /* 0x001fc80000400000 */
[----:B------:R-:W-:-:S05]  /*6030*/  FMUL R21, R8, R21 ;  /* 0x0000001508157220 */ /* 0x000fca0000400000 */
[----:B------:R-:W-:-:S04]  /*6040*/  F2FP.F16.F32.PACK_AB R21, RZ, R21 ;  /* 0x00000015ff15723e */ /* 0x000fc800000000ff */
[----:B------:R-:W-:-:S05]  /*6050*/  PRMT R22, R21, 0x7610, R22 ;  /* 0x0000761015167816 */ /* 0x000fca0000000016 */
[----:B------:R-:W-:Y:S04]  /*6060*/  STS.U16 [R17+0x4c2], R22 ;  /* 0x0004c21611007388 */ /* 0x000fe80000000400 */
[----:B------:R-:W0:Y:S02]  /*6070*/  LDS R20, [R15+0x8] ;  /* 0x000008000f147984 */ /* 0x000e240000000800 */
[----:B0-----:R-:W-:-:S04]  /*6080*/  FADD R19, -R11, R20 ;  /* 0x000000140b137221 */ /* 0x001fc80000000100 */
[----:B------:R-:W-:-:S04]  /*6090*/  FFMA.SAT R21, R19, R14, 0.5 ;  /* 0x3f00000013157423 */ /* 0x000fc8000000200e */
[----:B------:R-:W-:-:S04]  /*60a0*/  FFMA.RM R21, R21, R16, 12582913 ;  /* 0x4b40000115157423 */ /* 0x000fc80000004010 */
[C---:B------:R-:W-:Y:S01]  /*60b0*/  FADD R18, R21.reuse, -12583039 ;  /* 0xcb40007f15127421 */ /* 0x040fe20000000000 */
[----:B------:R-:W-:-:S03]  /*60c0*/  SHF.L.U32 R21, R21, 0x17, RZ ;  /* 0x0000001715157819 */ /* 0x000fc600000006ff */
        /* <DEDUP_REMOVED lines=19> */
[----:B------:R-:W-:-:S05]  /*6200*/  F2FP.F16.F32.PACK_AB R21, RZ, R21 ;  /* 0x00000015ff15723e */ /* 0x000fca00000000ff */
[----:B------:R1:W-:Y:S01]  /*6210*/  STS.U16 [R17+0x4c6], R21 ;  /* 0x0004c61511007388 */ /* 0x0003e20000000400 */
[----:B------:R-:W-:Y:S05]  /*6220*/  @P0 BRA `(.L_x_99) ;  /* 0xfffffffc00040947 */ /* 0x000fea000383ffff */
.L_x_98:
[----:B------:R-:W-:Y:S05]  /*6230*/  BSYNC.RECONVERGENT B2 ;  /* 0x0000000000027941 */ /* 0x000fea0003800200 */
.L_x_97:
[----:B------:R-:W-:Y:S05]  /*6240*/  @!P1 BRA `(.L_x_96) ;  /* 0x0000000000c09947 */ /* 0x000fea0003800000 */
[----:B------:R-:W-:Y:S01]  /*6250*/  IMAD R15, R0, 0x10, R13 ;  /* 0x00000010000f7824 */ /* 0x000fe200078e020d */
[----:B------:R-:W-:Y:S02]  /*6260*/  MOV R13, 0x3bbb989d ;  /* 0x3bbb989d000d7802 */ /* 0x000fe40000000f00 */
[----:B------:R-:W-:Y:S02]  /*6270*/  ISETP.NE.AND P0, PT, R9, 0x1, PT ;  /* 0x000000010900780c */ /* 0x000fe40003f05270 */
[----:B------:R-:W-:-:S05]  /*6280*/  LEA R12, R15, UR6, 0x2 ;  /* 0x000000060f0c7c11 */ /* 0x000fca000f8e10ff */
[----:B------:R-:W2:Y:S01]  /*6290*/  LDS R14, [R12] ;  /* 0x000000000c0e7984 */ /* 0x000ea20000000800 */
[----:B------:R-:W-:Y:S02]  /*62a0*/  IMAD R15, R15, -0x2, R12 ;  /* 0xfffffffe0f0f7824 */ /* 0x000fe400078e020c */
[----:B--2---:R-:W-:Y:S01]  /*62b0*/  FADD R16, -R11, R14 ;  /* 0x0000000e0b107221 */ /* 0x004fe20000000100 */
[----:B------:R-:W-:-:S03]  /*62c0*/  IMAD.MOV.U32 R14, RZ, RZ, 0x437c0000 ;  /* 0x437c0000ff0e7424 */ /* 0x000fc600078e00ff */
[----:B-1----:R-:W-:-:S04]  /*62d0*/  FFMA.SAT R17, R16, R13, 0.5 ;  /* 0x3f00000010117423 */ /* 0x002fc8000000200d */
[----:B------:R-:W-:-:S04]  /*62e0*/  FFMA.RM R17, R17, R14, 12582913 ;  /* 0x4b40000111117423 */ /* 0x000fc8000000400e */
[C---:B------:R-:W-:Y:S01]  /*62f0*/  FADD R19, R17.reuse, -12583039 ;  /* 0xcb40007f11137421 */ /* 0x040fe20000000000 */
[----:B------:R-:W-:-:S03]  /*6300*/  IMAD.SHL.U32 R17, R17, 0x800000, RZ ;  /* 0x0080000011117824 */ /* 0x000fc600078e00ff */
[----:B------:R-:W-:-:S04]  /*6310*/  FFMA R19, R16, 1.4426950216293334961, -R19 ;  /* 0x3fb8aa3b10137823 */ /* 0x000fc80000000813 */
[----:B------:R-:W-:-:S04]  /*6320*/  FFMA R19, R16, 1.925963033500011079e-08, R19 ;  /* 0x32a5706010137823 */ /* 0x000fc80000000013 */
[----:B------:R-:W1:Y:S02]  /*6330*/  MUFU.EX2 R16, R19 ;  /* 0x0000001300107308 */ /* 0x000e640000000800 */
[----:B-1----:R-:W-:-:S04]  /*6340*/  FMUL R17, R17, R16 ;  /* 0x0000001011117220 */ /* 0x002fc80000400000 */
[----:B------:R-:W-:-:S05]  /*6350*/  FMUL R17, R8, R17 ;  /* 0x0000001108117220 */ /* 0x000fca0000400000 */
[----:B------:R-:W-:-:S05]  /*6360*/  F2FP.F16.F32.PACK_AB R17, RZ, R17 ;  /* 0x00000011ff11723e */ /* 0x000fca00000000ff */
[----:B------:R2:W-:Y:S01]  /*6370*/  STS.U16 [R15+0x4c0], R17 ;  /* 0x0004c0110f007388 */ /* 0x0005e20000000400 */
[----:B------:R-:W-:Y:S05]  /*6380*/  @!P0 BRA `(.L_x_96) ;  /* 0x0000000000708947 */ /* 0x000fea0003800000 */
[----:B------:R-:W1:Y:S01]  /*6390*/  LDS R16, [R12+0x4] ;  /* 0x000004000c107984 */ /* 0x000e620000000800 */
[----:B------:R-:W-:Y:S01]  /*63a0*/  ISETP.NE.AND P0, PT, R9, 0x2, PT ;  /* 0x000000020900780c */ /* 0x000fe20003f05270 */
[----:B-1----:R-:W-:-:S04]  /*63b0*/  FADD R16, -R11, R16 ;  /* 0x000000100b107221 */ /* 0x002fc80000000100 */
[----:B--2---:R-:W-:-:S04]  /*63c0*/  FFMA.SAT R17, R16, R13, 0.5 ;  /* 0x3f00000010117423 */ /* 0x004fc8000000200d */
        /* <DEDUP_REMOVED lines=11> */
[----:B------:R-:W1:Y:S02]  /*6480*/  LDS R12, [R12+0x8] ;  /* 0x000008000c0c7984 */ /* 0x000e640000000800 */
[----:B-1----:R-:W-:-:S04]  /*6490*/  FADD R16, -R11, R12 ;  /* 0x0000000c0b107221 */ /* 0x002fc80000000100 */
[----:B------:R-:W-:-:S04]  /*64a0*/  FFMA.SAT R13, R16, R13, 0.5 ;  /* 0x3f000000100d7423 */ /* 0x000fc8000000200d */
[----:B------:R-:W-:-:S04]  /*64b0*/  FFMA.RM R13, R13, R14, 12582913 ;  /* 0x4b4000010d0d7423 */ /* 0x000fc8000000400e */
[C---:B------:R-:W-:Y:S01]  /*64c0*/  FADD R9, R13.reuse, -12583039 ;  /* 0xcb40007f0d097421 */ /* 0x040fe20000000000 */
[----:B------:R-:W-:-:S03]  /*64d0*/  SHF.L.U32 R13, R13, 0x17, RZ ;  /* 0x000000170d0d7819 */ /* 0x000fc600000006ff */
[----:B------:R-:W-:-:S04]  /*64e0*/  FFMA R9, R16, 1.4426950216293334961, -R9 ;  /* 0x3fb8aa3b10097823 */ /* 0x000fc80000000809 */
[----:B------:R-:W-:-:S04]  /*64f0*/  FFMA R9, R16, 1.925963033500011079e-08, R9 ;  /* 0x32a5706010097823 */ /* 0x000fc80000000009 */
[----:B------:R-:W1:Y:S02]  /*6500*/  MUFU.EX2 R14, R9 ;  /* 0x00000009000e7308 */ /* 0x000e640000000800 */
[----:B-1----:R-:W-:-:S04]  /*6510*/  FMUL R13, R13, R14 ;  /* 0x0000000e0d0d7220 */ /* 0x002fc80000400000 */
[----:B------:R-:W-:-:S05]  /*6520*/  FMUL R13, R8, R13 ;  /* 0x0000000d080d7220 */ /* 0x000fca0000400000 */
[----:B------:R-:W-:-:S05]  /*6530*/  F2FP.F16.F32.PACK_AB R13, RZ, R13 ;  /* 0x0000000dff0d723e */ /* 0x000fca00000000ff */
[----:B------:R1:W-:Y:S02]  /*6540*/  STS.U16 [R15+0x4c4], R13 ;  /* 0x0004c40d0f007388 */ /* 0x0003e40000000400 */
.L_x_96:
[----:B------:R-:W-:Y:S05]  /*6550*/  BSYNC.RECONVERGENT B1 ;  /* 0x0000000000017941 */ /* 0x000fea0003800200 */
.L_x_95:
[----:B------:R-:W-:-:S13]  /*6560*/  ISETP.GT.AND P0, PT, R36, 0xf, PT ;  /* 0x0000000f2400780c */ /* 0x000fda0003f04270 */
[----:B------:R-:W-:Y:S05]  /*6570*/  @P0 BRA `(.L_x_91) ;  /* 0x00000004000c0947 */ /* 0x000fea0003800000 */
[C---:B------:R-:W-:Y:S01]  /*6580*/  VIADD R9, R27.reuse, 0xffffffff ;  /* 0xffffffff1b097836 */ /* 0x040fe20000000000 */
[----:B------:R-:W-:Y:S01]  /*6590*/  IADD3 R8, PT, PT, -R27, 0x10, RZ ;  /* 0x000000101b087810 */ /* 0x000fe20007ffe1ff */
[----:B------:R-:W-:Y:S03]  /*65a0*/  BSSY.RECONVERGENT B1, `(.L_x_100) ;  /* 0x000001b000017945 */ /* 0x000fe60003800200 */
[----:B------:R-:W-:Y:S02]  /*65b0*/  ISETP.GE.U32.AND P0, PT, R9, 0xf, PT ;  /* 0x0000000f0900780c */ /* 0x000fe40003f06070 */
[----:B------:R-:W-:-:S11]  /*65c0*/  LOP3.LUT P1, RZ, R8, 0xf, RZ, 0xc0, !PT ;  /* 0x0000000f08ff7812 */ /* 0x000fd6000782c0ff */
[----:B------:R-:W-:Y:S05]  /*65d0*/  @!P0 BRA `(.L_x_101) ;  /* 0x00000000005c8947 */ /* 0x000fea0003800000 */
[----:B------:R-:W-:Y:S01]  /*65e0*/  LOP3.LUT R11, R8, 0xfffffff0, RZ, 0xc0, !PT ;  /* 0xfffffff0080b7812 */ /* 0x000fe200078ec0ff */
[----:B------:R-:W-:-:S07]  /*65f0*/  IMAD.MOV.U32 R8, RZ, RZ, RZ ;  /* 0x000000ffff087224 */ /* 0x000fce00078e00ff */
.L_x_102:
[C---:B0-----:R-:W-:Y:S01]  /*6600*/  IMAD R9, R37.reuse, 0x2, R10 ;  /* 0x0000000225097824 */ /* 0x041fe200078e020a */
[----:B------:R-:W-:Y:S01]  /*6610*/  IADD3 R8, PT, PT, R8, 0x10, RZ ;  /* 0x0000001008087810 */ /* 0x000fe20007ffe0ff */
[----:B------:R-:W-:-:S03]  /*6620*/  VIADD R37, R37, 0x10 ;  /* 0x0000001025257836 */ /* 0x000fc60000000000 */
[----:B------:R0:W-:Y:S01]  /*6630*/  STS.U16 [R9+0x4c0], RZ ;  /* 0x0004c0ff09007388 */ /* 0x0001e20000000400 */
        /* <DEDUP_REMOVED lines=17> */
.L_x_101:
[----:B------:R-:W-:Y:S05]  /*6750*/  BSYNC.RECONVERGENT B1 ;  /* 0x0000000000017941 */ /* 0x000fea0003800200 */
.L_x_100:
[----:B------:R-:W-:Y:S05]  /*6760*/  @!P1 BRA `(.L_x_91) ;  /* 0x0000000000909947 */ /* 0x000fea0003800000 */
[----:B------:R-:W-:Y:S01]  /*6770*/  IMAD.MOV R27, RZ, RZ, -R27 ;  /* 0x000000ffff1b7224 */ /* 0x000fe200078e0a1b */
[----:B------:R-:W-:Y:S04]  /*6780*/  BSSY.RECONVERGENT B1, `(.L_x_103) ;  /* 0x0000010000017945 */ /* 0x000fe80003800200 */
[C---:B------:R-:W-:Y:S02]  /*6790*/  LOP3.LUT R8, R27.reuse, 0xf, RZ, 0xc0, !PT ;  /* 0x0000000f1b087812 */ /* 0x040fe400078ec0ff */
[----:B0-----:R-:W-:-:S03]  /*67a0*/  LOP3.LUT P1, R9, R27, 0x7, RZ, 0xc0, !PT ;  /* 0x000000071b097812 */ /* 0x001fc6000782c0ff */
[----:B------:R-:W-:-:S05]  /*67b0*/  VIADD R8, R8, 0xffffffff ;  /* 0xffffffff08087836 */ /* 0x000fca0000000000 */
[----:B------:R-:W-:-:S13]  /*67c0*/  ISETP.GE.U32.AND P0, PT, R8, 0x7, PT ;  /* 0x000000070800780c */ /* 0x000fda0003f06070 */
[----:B------:R-:W-:Y:S05]  /*67d0*/  @!P0 BRA `(.L_x_104) ;  /* 0x0000000000288947 */ /* 0x000fea0003800000 */
[C---:B------:R-:W-:Y:S01]  /*67e0*/  LEA R8, R37.reuse, R10, 0x1 ;  /* 0x0000000a25087211 */ /* 0x040fe200078e08ff */
[----:B------:R-:W-:-:S04]  /*67f0*/  VIADD R37, R37, 0x8 ;  /* 0x0000000825257836 */ /* 0x000fc80000000000 */
[----:B------:R0:W-:Y:S04]  /*6800*/  STS.U16 [R8+0x4c0], RZ ;  /* 0x0004c0ff08007388 */ /* 0x0001e80000000400 */
[----:B------:R0:W-:Y:S04]  /*6810*/  STS.U16 [R8+0x4c2], RZ ;  /* 0x0004c2ff08007388 */ /* 0x0001e80000000400 */
[----:B------:R0:W-:Y:S04]  /*6820*/  STS.U16 [R8+0x4c4], RZ ;  /* 0x0004c4ff08007388 */ /* 0x0001e80000000400 */
[----:B------:R0:W-:Y:S04]  /*6830*/  STS.U16 [R8+0x4c6], RZ ;  /* 0x0004c6ff08007388 */ /* 0x0001e80000000400 */
[----:B------:R0:W-:Y:S04]  /*6840*/  STS.U16 [R8+0x4c8], RZ ;  /* 0x0004c8ff08007388 */ /* 0x0001e80000000400 */
[----:B------:R0:W-:Y:S04]  /*6850*/  STS.U16 [R8+0x4ca], RZ ;  /* 0x0004caff08007388 */ /* 0x0001e80000000400 */
[----:B------:R0:W-:Y:S04]  /*6860*/  STS.U16 [R8+0x4cc], RZ ;  /* 0x0004ccff08007388 */ /* 0x0001e80000000400 */
[----:B------:R0:W-:Y:S02]  /*6870*/  STS.U16 [R8+0x4ce], RZ ;  /* 0x0004ceff08007388 */ /* 0x0001e40000000400 */
.L_x_104:
[----:B------:R-:W-:Y:S05]  /*6880*/  BSYNC.RECONVERGENT B1 ;  /* 0x0000000000017941 */ /* 0x000fea0003800200 */
.L_x_103:
[----:B------:R-:W-:Y:S05]  /*6890*/  @!P1 BRA `(.L_x_91) ;  /* 0x0000000000449947 */ /* 0x000fea0003800000 */
[----:B------:R-:W-:Y:S02]  /*68a0*/  ISETP.GE.U32.AND P0, PT, R9, 0x4, PT ;  /* 0x000000040900780c */ /* 0x000fe40003f06070 */
[----:B0-----:R-:W-:-:S04]  /*68b0*/  LOP3.LUT R8, R27, 0x3, RZ, 0xc0, !PT ;  /* 0x000000031b087812 */ /* 0x001fc800078ec0ff */
[----:B------:R-:W-:-:S07]  /*68c0*/  ISETP.NE.AND P1, PT, R8, RZ, PT ;  /* 0x000000ff0800720c */ /* 0x000fce0003f25270 */
[C---:B------:R-:W-:Y:S02]  /*68d0*/  @P0 IMAD R9, R37.reuse, 0x2, R10 ;  /* 0x0000000225090824 */ /* 0x040fe400078e020a */
[----:B------:R-:W-:-:S03]  /*68e0*/  @P0 VIADD R37, R37, 0x4 ;  /* 0x0000000425250836 */ /* 0x000fc60000000000 */
[----:B------:R0:W-:Y:S04]  /*68f0*/  @P0 STS.U16 [R9+0x4c0], RZ ;  /* 0x0004c0ff09000388 */ /* 0x0001e80000000400 */
[----:B------:R0:W-:Y:S04]  /*6900*/  @P0 STS.U16 [R9+0x4c2], RZ ;  /* 0x0004c2ff09000388 */ /* 0x0001e80000000400 */
[----:B------:R0:W-:Y:S04]  /*6910*/  @P0 STS.U16 [R9+0x4c4], RZ ;  /* 0x0004c4ff09000388 */ /* 0x0001e80000000400 */
[----:B------:R0:W-:Y:S01]  /*6920*/  @P0 STS.U16 [R9+0x4c6], RZ ;  /* 0x0004c6ff09000388 */ /* 0x0001e20000000400 */
[----:B------:R-:W-:Y:S05]  /*6930*/  @!P1 BRA `(.L_x_91) ;  /* 0x00000000001c9947 */ /* 0x000fea0003800000 */
[----:B----4-:R-:W-:Y:S02]  /*6940*/  LEA R10, R37, R10, 0x1 ;  /* 0x0000000a250a7211 */ /* 0x010fe400078e08ff */
[----:B------:R-:W-:-:S03]  /*6950*/  ISETP.NE.AND P0, PT, R8, 0x1, PT ;  /* 0x000000010800780c */ /* 0x000fc60003f05270 */
[----:B------:R4:W-:Y:S10]  /*6960*/  STS.U16 [R10+0x4c0], RZ ;  /* 0x0004c0ff0a007388 */ /* 0x0009f40000000400 */
[----:B----4-:R-:W-:Y:S05]  /*6970*/  @!P0 BRA `(.L_x_91) ;  /* 0x00000000000c8947 */ /* 0x010fea0003800000 */
[----:B------:R-:W-:Y:S01]  /*6980*/  ISETP.NE.AND P0, PT, R8, 0x2, PT ;  /* 0x000000020800780c */ /* 0x000fe20003f05270 */
[----:B------:R4:W-:-:S12]  /*6990*/  STS.U16 [R10+0x4c2], RZ ;  /* 0x0004c2ff0a007388 */ /* 0x0009d80000000400 */
[----:B------:R4:W-:Y:S02]  /*69a0*/  @P0 STS.U16 [R10+0x4c4], RZ ;  /* 0x0004c4ff0a000388 */ /* 0x0009e40000000400 */
.L_x_91:
[----:B------:R-:W-:Y:S05]  /*69b0*/  BSYNC.RECONVERGENT B0 ;  /* 0x0000000000007941 */ /* 0x000fea0003800200 */
.L_x_90:
[----:B------:R-:W-:Y:S01]  /*69c0*/  BAR.SYNC.DEFER_BLOCKING 0x0 ;  /* 0x0000000000007b1d */ /* 0x000fe20000010000 */
[----:B------:R-:W-:-:S05]  /*69d0*/  ISETP.GE.AND P0, PT, R0, UR7, PT ;  /* 0x0000000700007c0c */ /* 0x000fca000bf06270 */
[----:B------:R-:W-:Y:S08]  /*69e0*/  BSSY.RECONVERGENT B0, `(.L_x_105) ;  /* 0x0000048000007945 */ /* 0x000ff00003800200 */
[----:B------:R-:W-:Y:S05]  /*69f0*/  @P0 BRA `(.L_x_106) ;  /* 0x0000000400180947 */ /* 0x000fea0003800000 */
[C---:B------:R-:W-:Y:S01]  /*6a00*/  ISETP.GE.U32.AND P1, PT, R4.reuse, 0x1e0, PT ;  /* 0x000001e00400780c */ /* 0x040fe20003f26070 */
[----:B------:R-:W-:Y:S01]  /*6a10*/  BSSY.RECONVERGENT B1, `(.L_x_107) ;  /* 0x000001f000017945 */ /* 0x000fe20003800200 */
[----:B------:R-:W-:Y:S01]  /*6a20*/  LEA.HI R11, R4, 0x1, RZ, 0x1b ;  /* 0x00000001040b7811 */ /* 0x000fe200078fd8ff */
[----:B0-----:R-:W-:-:S03]  /*6a30*/  IMAD.MOV.U32 R8, RZ, RZ, R0 ;  /* 0x000000ffff087224 */ /* 0x001fc600078e0000 */
[----:B-1----:R-:W-:-:S04]  /*6a40*/  LOP3.LUT R13, R11, 0xf, RZ, 0xc0, !PT ;  /* 0x0000000f0b0d7812 */ /* 0x002fc800078ec0ff */
[----:B------:R-:W-:-:S03]  /*6a50*/  ISETP.NE.AND P3, PT, R13, RZ, PT ;  /* 0x000000ff0d00720c */ /* 0x000fc60003f65270 */
[----:B------:R-:W-:Y:S10]  /*6a60*/  @!P1 BRA `(.L_x_108) ;  /* 0x0000000000649947 */ /* 0x000ff40003800000 */
[----:B--2-4-:R-:W-:Y:S01]  /*6a70*/  LEA.HI R10, R4, 0x1, RZ, 0x1b ;  /* 0x00000001040a7811 */ /* 0x014fe200078fd8ff */
[----:B---3--:R-:W-:Y:S02]  /*6a80*/  IMAD.MOV.U32 R9, RZ, RZ, RZ ;  /* 0x000000ffff097224 */ /* 0x008fe400078e00ff */
[----:B------:R-:W-:Y:S01]  /*6a90*/  IMAD.MOV.U32 R8, RZ, RZ, R0 ;  /* 0x000000ffff087224 */ /* 0x000fe200078e0000 */
[----:B------:R-:W-:-:S07]  /*6aa0*/  LOP3.LUT R12, R10, 0xffffff0, RZ, 0xc0, !PT ;  /* 0x0ffffff00a0c7812 */ /* 0x000fce00078ec0ff */
.L_x_109:
[C---:B0-----:R-:W-:Y:S01]  /*6ab0*/  LEA R10, R8.reuse, R33, 0x2 ;  /* 0x00000021080a7211 */ /* 0x041fe200078e10ff */
        /* <DEDUP_REMOVED lines=20> */
.L_x_108:
[----:B------:R-:W-:Y:S05]  /*6c00*/  BSYNC.RECONVERGENT B1 ;  /* 0x0000000000017941 */ /* 0x000fea0003800200 */
.L_x_107:
[----:B------:R-:W-:Y:S05]  /*6c10*/  @!P3 BRA `(.L_x_106) ;  /* 0x000000000090b947 */ /* 0x000fea0003800000 */
[----:B--23--:R-:W-:Y:S01]  /*6c20*/  VIADD R9, R13, 0xffffffff ;  /* 0xffffffff0d097836 */ /* 0x00cfe20000000000 */
[----:B0---4-:R-:W-:Y:S01]  /*6c30*/  LOP3.LUT R10, R11, 0x7, RZ, 0xc0, !PT ;  /* 0x000000070b0a7812 */ /* 0x011fe200078ec0ff */
[----:B------:R-:W-:Y:S03]  /*6c40*/  BSSY.RECONVERGENT B1, `(.L_x_110) ;  /* 0x000000e000017945 */ /* 0x000fe60003800200 */
[----:B------:R-:W-:Y:S02]  /*6c50*/  ISETP.GE.U32.AND P1, PT, R9, 0x7, PT ;  /* 0x000000070900780c */ /* 0x000fe40003f26070 */
[----:B------:R-:W-:-:S11]  /*6c60*/  ISETP.NE.AND P3, PT, R10, RZ, PT ;  /* 0x000000ff0a00720c */ /* 0x000fd60003f65270 */
[----:B------:R-:W-:Y:S05]  /*6c70*/  @!P1 BRA `(.L_x_111) ;  /* 0x0000000000289947 */ /* 0x000fea0003800000 */
[C---:B------:R-:W-:Y:S01]  /*6c80*/  LEA R9, R8.reuse, R33, 0x2 ;  /* 0x0000002108097211 */ /* 0x040fe200078e10ff */
        /* <DEDUP_REMOVED lines=9> */
.L_x_111:
[----:B------:R-:W-:Y:S05]  /*6d20*/  BSYNC.RECONVERGENT B1 ;  /* 0x0000000000017941 */ /* 0x000fea0003800200 */
.L_x_110:
[----:B------:R-:W-:Y:S05]  /*6d30*/  @!P3 BRA `(.L_x_106) ;  /* 0x000000000048b947 */ /* 0x000fea0003800000 */
[----:B0-----:R-:W-:Y:S01]  /*6d40*/  VIADD R9, R10, 0xffffffff ;  /* 0xffffffff0a097836 */ /* 0x001fe20000000000 */
[----:B------:R-:W-:-:S04]  /*6d50*/  LOP3.LUT R11, R11, 0x3, RZ, 0xc0, !PT ;  /* 0x000000030b0b7812 */ /* 0x000fc800078ec0ff */
[----:B------:R-:W-:Y:S02]  /*6d60*/  ISETP.GE.U32.AND P1, PT, R9, 0x3, PT ;  /* 0x000000030900780c */ /* 0x000fe40003f26070 */
[----:B------:R-:W-:-:S11]  /*6d70*/  ISETP.NE.AND P3, PT, R11, RZ, PT ;  /* 0x000000ff0b00720c */ /* 0x000fd60003f65270 */
[C---:B------:R-:W-:Y:S01]  /*6d80*/  @P1 IMAD R9, R8.reuse, 0x4, R33 ;  /* 0x0000000408091824 */ /* 0x040fe200078e0221 */
[----:B------:R-:W-:-:S04]  /*6d90*/  @P1 IADD3 R8, PT, PT, R8, 0x80, RZ ;  /* 0x0000008008081810 */ /* 0x000fc80007ffe0ff */
[----:B------:R0:W-:Y:S04]  /*6da0*/  @P1 STS [R9+0x6c0], RZ ;  /* 0x0006c0ff09001388 */ /* 0x0001e80000000800 */
[----:B------:R0:W-:Y:S04]  /*6db0*/  @P1 STS [R9+0x740], RZ ;  /* 0x000740ff09001388 */ /* 0x0001e80000000800 */
[----:B------:R0:W-:Y:S04]  /*6dc0*/  @P1 STS [R9+0x7c0], RZ ;  /* 0x0007c0ff09001388 */ /* 0x0001e80000000800 */
[----:B------:R0:W-:Y:S01]  /*6dd0*/  @P1 STS [R9+0x840], RZ ;  /* 0x000840ff09001388 */ /* 0x0001e20000000800 */
[----:B------:R-:W-:Y:S05]  /*6de0*/  @!P3 BRA `(.L_x_106) ;  /* 0x00000000001cb947 */ /* 0x000fea0003800000 */
[----:B------:R-:W-:Y:S01]  /*6df0*/  IMAD R8, R8, 0x4, R33 ;  /* 0x0000000408087824 */ /* 0x000fe200078e0221 */
[----:B------:R-:W-:-:S04]  /*6e00*/  ISETP.NE.AND P1, PT, R11, 0x1, PT ;  /* 0x000000010b00780c */ /* 0x000fc80003f25270 */
[----:B------:R1:W-:Y:S09]  /*6e10*/  STS [R8+0x6c0], RZ ;  /* 0x0006c0ff08007388 */ /* 0x0003f20000000800 */
[----:B-1----:R-:W-:Y:S05]  /*6e20*/  @!P1 BRA `(.L_x_106) ;  /* 0x00000000000c9947 */ /* 0x002fea0003800000 */
[----:B------:R-:W-:Y:S01]  /*6e30*/  ISETP.NE.AND P1, PT, R11, 0x2, PT ;  /* 0x000000020b00780c */ /* 0x000fe20003f25270 */
[----:B------:R1:W-:-:S12]  /*6e40*/  STS [R8+0x740], RZ ;  /* 0x000740ff08007388 */ /* 0x0003d80000000800 */
[----:B------:R1:W-:Y:S02]  /*6e50*/  @P1 STS [R8+0x7c0], RZ ;  /* 0x0007c0ff08001388 */ /* 0x0003e40000000800 */
.L_x_106:
[----:B------:R-:W-:Y:S05]  /*6e60*/  BSYNC.RECONVERGENT B0 ;  /* 0x0000000000007941 */ /* 0x000fea0003800200 */
.L_x_105:
[----:B------:R-:W5:Y:S02]  /*6e70*/  LDCU UR5, c[0x0][0x3a8] ;  /* 0x00007500ff0577ac */ /* 0x000f640008000800 */
[----:B-----5:R-:W-:Y:S01]  /*6e80*/  IMAD.U32 R20, RZ, RZ, UR5 ;  /* 0x00000005ff147e24 */ /* 0x020fe2000f8e00ff */
[----:B------:R-:W-:Y:S04]  /*6e90*/  BAR.SYNC.DEFER_BLOCKING 0x0 ;  /* 0x0000000000007b1d */ /* 0x000fe80000010000 */
[----:B------:R-:W-:-:S13]  /*6ea0*/  ISETP.GE.AND P1, PT, R20, 0x1, PT ;  /* 0x000000011400780c */ /* 0x000fda0003f26270 */
[----:B------:R-:W-:Y:S05]  /*6eb0*/  @!P1 BRA `(.L_x_112) ;  /* 0x0000001c00dc9947 */ /* 0x000fea0003800000 */
[C---:B------:R-:W-:Y:S01]  /*6ec0*/  ISETP.GE.U32.AND P1, PT, R32.reuse, 0xf0, PT ;  /* 0x000000f02000780c */ /* 0x040fe20003f26070 */
[----:B01----:R-:W-:Y:S01]  /*6ed0*/  IMAD.MOV.U32 R21, RZ, RZ, RZ ;  /* 0x000000ffff157224 */ /* 0x003fe200078e00ff */
[----:B------:R-:W-:-:S04]  /*6ee0*/  LEA.HI R23, R32, 0x1, RZ, 0x1c ;  /* 0x0000000120177811 */ /* 0x000fc800078fe0ff */
[----:B------:R-:W-:-:S04]  /*6ef0*/  LOP3.LUT R22, R23, 0xf, RZ, 0xc0, !PT ;  /* 0x0000000f17167812 */ /* 0x000fc800078ec0ff */
[----:B------:R-:W-:-:S03]  /*6f00*/  ISETP.NE.AND P3, PT, R22, RZ, PT ;  /* 0x000000ff1600720c */ /* 0x000fc60003f65270 */
[----:B------:R-:W-:Y:S10]  /*6f10*/  @!P1 BRA `(.L_x_113) ;  /* 0x0000000c00a09947 */ /* 0x000ff40003800000 */
[----:B------:R-:W-:Y:S01]  /*6f20*/  MOV R21, RZ ;  /* 0x000000ff00157202 */ /* 0x000fe20000000f00 */
[----:B------:R-:W-:-:S07]  /*6f30*/  IMAD.MOV.U32 R24, RZ, RZ, RZ ;  /* 0x000000ffff187224 */ /* 0x000fce00078e00ff */
.L_x_114:
[----:B0-----:R-:W0:Y:S01]  /*6f40*/  S2R R26, SR_LANEID ;  /* 0x00000000001a7919 */ /* 0x001e220000000000 */
[C---:B------:R-:W-:Y:S01]  /*6f50*/  LEA R30, R21.reuse, UR10, 0x1 ;  /* 0x0000000a151e7c11 */ /* 0x040fe2000f8e08ff */
[----:B------:R-:W-:Y:S05]  /*6f60*/  WARPSYNC.ALL ;  /* 0x0000000000007948 */ /* 0x000fea0003800000 */
[C---:B------:R-:W-:Y:S01]  /*6f70*/  IMAD R27, R21.reuse, 0x4, R33 ;  /* 0x00000004151b7824 */ /* 0x040fe200078e0221 */
[----:B------:R-:W-:Y:S01]  /*6f80*/  SHF.R.U32.HI R25, RZ, 0x1, R20 ;  /* 0x00000001ff197819 */ /* 0x000fe20000011614 */
[----:B------:R-:W-:Y:S01]  /*6f90*/  VIADD R24, R24, 0x10 ;  /* 0x0000001018187836 */ /* 0x000fe20000000000 */
[----:B------:R-:W-:-:S02]  /*6fa0*/  IADD3 R21, PT, PT, R21, 0x100, RZ ;  /* 0x0000010015157810 */ /* 0x000fc40007ffe0ff */
[--C-:B0-----:R-:W-:Y:S02]  /*6fb0*/  SHF.R.U32.HI R8, RZ, 0x3, R26.reuse ;  /* 0x00000003ff087819 */ /* 0x101fe4000001161a */
[--C-:B--2-4-:R-:W-:Y:S02]  /*6fc0*/  SHF.R.U32.HI R10, RZ, 0x4, R26.reuse ;  /* 0x00000004ff0a7819 */ /* 0x114fe4000001161a */
[----:B---3--:R-:W-:Y:S01]  /*6fd0*/  LOP3.LUT R9, R26, 0x7, RZ, 0xc0, !PT ;  /* 0x000000071a097812 */ /* 0x008fe200078ec0ff */
[----:B------:R-:W-:Y:S01]  /*6fe0*/  IMAD.SHL.U32 R8, R8, 0x8, RZ ;  /* 0x0000000808087824 */ /* 0x000fe200078e00ff */
[----:B------:R-:W-:Y:S01]  /*6ff0*/  SHF.R.U32.HI R36, RZ, 0x2, R26 ;  /* 0x00000002ff247819 */ /* 0x000fe2000001161a */
[----:B------:R-:W-:Y:S01]  /*7000*/  IMAD.SHL.U32 R11, R10, 0x8, RZ ;  /* 0x000000080a0b7824 */ /* 0x000fe200078e00ff */
[----:B------:R-:W-:Y:S02]  /*7010*/  LOP3.LUT R26, R26, 0x3, RZ, 0xc0, !PT ;  /* 0x000000031a1a7812 */ /* 0x000fe400078ec0ff */
[----:B------:R-:W-:-:S03]  /*7020*/  LOP3.LUT R28, R8, 0x8, R9, 0xe2, !PT ;  /* 0x00000008081c7812 */ /* 0x000fc600078ee209 */
[----:B------:R-:W-:Y:S01]  /*7030*/  IMAD R26, R36, R25, R26 ;  /* 0x00000019241a7224 */ /* 0x000fe200078e021a */
[C---:B------:R-:W-:Y:S01]  /*7040*/  LEA R29, R28.reuse, R11, 0x4 ;  /* 0x0000000b1c1d7211 */ /* 0x040fe200078e20ff */
[----:B------:R-:W-:-:S04]  /*7050*/  IMAD R28, R28, R20, R11 ;  /* 0x000000141c1c7224 */ /* 0x000fc800078e020b */
[----:B------:R-:W-:Y:S02]  /*7060*/  IMAD.U32 R29, R29, 0x2, R34 ;  /* 0x000000021d1d7824 */ /* 0x000fe400078e0022 */
[----:B------:R-:W-:-:S03]  /*7070*/  IMAD.U32 R31, R28, 0x2, R30 ;  /* 0x000000021c1f7824 */ /* 0x000fc600078e001e */
[----:B------:R-:W-:Y:S04]  /*7080*/  LDSM.16.M88.4 R12, [R29] ;  /* 0x000000001d0c783b */ /* 0x000fe80000000200 */
[----:B------:R-:W0:Y:S02]  /*7090*/  LDSM.16.MT88.4 R8, [R31] ;  /* 0x000000001f08783b */ /* 0x000e240000004200 */
[C---:B0-----:R-:W-:Y:S08]  /*70a0*/  HMMA.16816.F32 R16, R12.reuse, R8, RZ ;  /* 0x000000080c10723c */ /* 0x041ff000000018ff */
[----:B------:R-:W-:Y:S01]  /*70b0*/  HMMA.16816.F32 R8, R12, R10, RZ ;  /* 0x0000000a0c08723c */ /* 0x000fe200000018ff */
[----:B------:R-:W-:-:S05]  /*70c0*/  IADD3 R13, PT, PT, R27, 0x6c0, RZ ;  /* 0x000006c01b0d7810 */ /* 0x000fca0007ffe0ff */
[----:B------:R-:W-:Y:S02]  /*70d0*/  IMAD.U32 R42, R26, 0x8, R13 ;  /* 0x000000081a2a7824 */ /* 0x000fe400078e000d */
[----:B------:R-:W-:Y:S02]  /*70e0*/  VIADD R13, R30, 0x20 ;  /* 0x000000201e0d7836 */ /* 0x000fe40000000000 */
[----:B------:R-:W-:Y:S01]  /*70f0*/  IMAD R31, R25, 0x40, R42 ;  /* 0x00000040191f7824 */ /* 0x000fe200078e022a */
[----:B------:R-:W-:Y:S02]  /*7100*/  STS.64 [R42], R16 ;  /* 0x000000102a007388 */ /* 0x000fe40000000a00 */
[----:B------:R-:W-:Y:S02]  /*7110*/  LEA R38, R28, R13, 0x1 ;  /* 0x0000000d1c267211 */ /* 0x000fe400078e08ff */
[----:B------:R-:W-:Y:S04]  /*7120*/  STS.64 [R31], R18 ;  /* 0x000000121f007388 */ /* 0x000fe80000000a00 */
[----:B------:R-:W-:Y:S04]  /*7130*/  STS.64 [R42+0x20], R8 ;  /* 0x000020082a007388 */ /* 0x000fe80000000a00 */
[----:B------:R-:W-:Y:S04]  /*7140*/  STS.64 [R31+0x20], R10 ;  /* 0x0000200a1f007388 */ /* 0x000fe80000000a00 */
[----:B------:R-:W-:Y:S04]  /*7150*/  LDSM.16.MT88.4 R8, [R38] ;  /* 0x000000002608783b */ /* 0x000fe80000004200 */
[----:B------:R-:W0:Y:S02]  /*7160*/  LDSM.16.M88.4 R12, [R29] ;  /* 0x000000001d0c783b */ /* 0x000e240000000200 */
[C---:B0-----:R-:W-:Y:S08]  /*7170*/  HMMA.16816.F32 R16, R12.reuse, R8, RZ ;  /* 0x000000080c10723c */ /* 0x041ff000000018ff */
[----:B------:R-:W-:Y:S01]  /*7180*/  HMMA.16816.F32 R8, R12, R10, RZ ;  /* 0x0000000a0c08723c */ /* 0x000fe200000018ff */
[----:B------:R-:W-:-:S04]  /*7190*/  VIADD R13, R27, 0x700 ;  /* 0x000007001b0d7836 */ /* 0x000fc80000000000 */
[----:B------:R-:W-:Y:S02]  /*71a0*/  IMAD.U32 R40, R26, 0x8, R13 ;  /* 0x000000081a287824 */ /* 0x000fe400078e000d */
[----:B------:R-:W-:-:S03]  /*71b0*/  VIADD R13, R30, 0x40 ;  /* 0x000000401e0d7836 */ /* 0x000fc60000000000 */
[----:B------:R-:W-:Y:S01]  /*71c0*/  LEA R36, R25, R40, 0x6 ;  /* 0x0000002819247211 */ /* 0x000fe200078e30ff */
[----:B------:R-:W-:Y:S01]  /*71d0*/  IMAD.U32 R37, R28, 0x2, R13 ;  /* 0x000000021c257824 */ /* 0x000fe200078e000d */
[----:B------:R-:W-:Y:S04]  /*71e0*/  STS.64 [R40], R16 ;  /* 0x0000001028007388 */ /* 0x000fe80000000a00 */
        /* <DEDUP_REMOVED lines=8> */
[----:B------:R-:W-:Y:S01]  /*7270*/  IMAD.U32 R42, R26, 0x8, R13 ;  /* 0x000000081a2a7824 */ /* 0x000fe200078e000d */
[----:B------:R-:W-:-:S03]  /*7280*/  IADD3 R13, PT, PT, R30, 0x60, RZ ;  /* 0x000000601e0d7810 */ /* 0x000fc60007ffe0ff */
[----:B------:R-:W-:Y:S02]  /*7290*/  IMAD R31, R25, 0x40, R42 ;  /* 0x00000040191f7824 */ /* 0x000fe400078e022a */
        /* <DEDUP_REMOVED lines=9> */
[----:B------:R-:W-:-:S05]  /*7330*/  VIADD R13, R27, 0x780 ;  /* 0x000007801b0d7836 */ /* 0x000fca0000000000 */
[----:B------:R-:W-:Y:S01]  /*7340*/  LEA R40, R26, R13, 0x3 ;  /* 0x0000000d1a287211 */ /* 0x000fe200078e18ff */
[----:B------:R-:W-:-:S04]  /*7350*/  VIADD R13, R30, 0x80 ;  /* 0x000000801e0d7836 */ /* 0x000fc80000000000 */
[----:B------:R-:W-:Y:S01]  /*7360*/  IMAD R36, R25, 0x40, R40 ;  /* 0x0000004019247824 */ /* 0x000fe200078e0228 */
[----:B------:R-:W-:Y:S01]  /*7370*/  STS.64 [R40], R16 ;  /* 0x0000001028007388 */ /* 0x000fe20000000a00 */
[----:B------:R-:W-:-:S03]  /*7380*/  IMAD.U32 R37, R28, 0x2, R13 ;  /* 0x000000021c257824 */ /* 0x000fc600078e000d */
[----:B------:R-:W-:Y:S04]  /*7390*/  STS.64 [R36], R18 ;  /* 0x0000001224007388 */ /* 0x000fe80000000a00 */
[----:B------:R-:W-:Y:S04]  /*73a0*/  STS.64 [R40+0x20], R8 ;  /* 0x0000200828007388 */ /* 0x000fe80000000a00 */
[----:B------:R-:W-:Y:S04]  /*73b0*/  STS.64 [R36+0x20], R10 ;  /* 0x0000200a24007388 */ /* 0x000fe80000000a00 */
[----:B------:R-:W-:Y:S04]  /*73c0*/  LDSM.16.MT88.4 R8, [R37] ;  /* 0x000000002508783b */ /* 0x000fe80000004200 */
[----:B------:R-:W0:Y:S02]  /*73d0*/  LDSM.16.M88.4 R12, [R29] ;  /* 0x000000001d0c783b */ /* 0x000e240000000200 */
        /* <DEDUP_REMOVED lines=132> */
[C---:B------:R-:W-:Y:S01]  /*7c20*/  IADD3 R13, PT, PT, R27.reuse, 0xa40, RZ ;  /* 0x00000a401b0d7810 */ /* 0x040fe20007ffe0ff */
[----:B------:R-:W-:-:S04]  /*7c30*/  VIADD R27, R27, 0xa80 ;  /* 0x00000a801b1b7836 */ /* 0x000fc80000000000 */
[C---:B------:R-:W-:Y:S01]  /*7c40*/  IMAD.U32 R38, R26.reuse, 0x8, R13 ;  /* 0x000000081a267824 */ /* 0x040fe200078e000d */
[----:B------:R-:W-:Y:S01]  /*7c50*/  LEA R26, R26, R27, 0x3 ;  /* 0x0000001b1a1a7211 */ /* 0x000fe200078e18ff */
[----:B------:R-:W-:-:S03]  /*7c60*/  VIADD R13, R30, 0x1e0 ;  /* 0x000001e01e0d7836 */ /* 0x000fc60000000000 */
[C---:B------:R-:W-:Y:S01]  /*7c70*/  LEA R30, R25.reuse, R38, 0x6 ;  /* 0x00000026191e7211 */ /* 0x040fe200078e30ff */
[----:B------:R-:W-:Y:S01]  /*7c80*/  IMAD.U32 R13, R28, 0x2, R13 ;  /* 0x000000021c0d7824 */ /* 0x000fe200078e000d */
[----:B------:R-:W-:Y:S01]  /*7c90*/  STS.64 [R38], R16 ;  /* 0x0000001026007388 */ /* 0x000fe20000000a00 */
[----:B------:R-:W-:-:S03]  /*7ca0*/  IMAD R25, R25, 0x40, R26 ;  /* 0x0000004019197824 */ /* 0x000fc600078e021a */
[----:B------:R-:W-:Y:S04]  /*7cb0*/  STS.64 [R30], R18 ;  /* 0x000000121e007388 */ /* 0x000fe80000000a00 */
[----:B------:R-:W-:Y:S04]  /*7cc0*/  STS.64 [R38+0x20], R8 ;  /* 0x0000200826007388 */ /* 0x000fe80000000a00 */
[----:B------:R-:W-:Y:S04]  /*7cd0*/  STS.64 [R30+0x20], R10 ;  /* 0x0000200a1e007388 */ /* 0x000fe80000000a00 */
[----:B------:R-:W-:Y:S04]  /*7ce0*/  LDSM.16.M88.4 R8, [R29] ;  /* 0x000000001d08783b */ /* 0x000fe80000000200 */
[----:B------:R-:W0:Y:S02]  /*7cf0*/  LDSM.16.MT88.4 R12, [R13] ;  /* 0x000000000d0c783b */ /* 0x000e240000004200 */
[----:B0-----:R-:W-:Y:S01]  /*7d00*/  HMMA.16816.F32 R16, R8, R12, RZ ;  /* 0x0000000c0810723c */ /* 0x001fe200000018ff */
[----:B------:R-:W-:-:S04]  /*7d10*/  LEA.HI R12, R32, 0x1, RZ, 0x1c ;  /* 0x00000001200c7811 */ /* 0x000fc800078fe0ff */
[----:B------:R-:W-:-:S03]  /*7d20*/  LOP3.LUT R13, R12, 0x1ffffff0, RZ, 0xc0, !PT ;  /* 0x1ffffff00c0d7812 */ /* 0x000fc600078ec0ff */
[----:B------:R-:W-:Y:S01]  /*7d30*/  HMMA.16816.F32 R8, R8, R14, RZ ;  /* 0x0000000e0808723c */ /* 0x000fe200000018ff */
[----:B------:R-:W-:-:S10]  /*7d40*/  ISETP.NE.AND P1, PT, R24, R13, PT ;  /* 0x0000000d1800720c */ /* 0x000fd40003f25270 */
[----:B------:R0:W-:Y:S04]  /*7d50*/  STS.64 [R26], R16 ;  /* 0x000000101a007388 */ /* 0x0001e80000000a00 */
[----:B------:R0:W-:Y:S04]  /*7d60*/  STS.64 [R25], R18 ;  /* 0x0000001219007388 */ /* 0x0001e80000000a00 */
[----:B------:R0:W-:Y:S04]  /*7d70*/  STS.64 [R26+0x20], R8 ;  /* 0x000020081a007388 */ /* 0x0001e80000000a00 */
[----:B------:R0:W-:Y:S01]  /*7d80*/  STS.64 [R25+0x20], R10 ;  /* 0x0000200a19007388 */ /* 0x0001e20000000a00 */
[----:B------:R-:W-:Y:S05]  /*7d90*/  @P1 BRA `(.L_x_114) ;  /* 0xfffffff000681947 */ /* 0x000fea000383ffff */
.L_x_113:
[----:B------:R-:W-:Y:S04]  /*7da0*/  BSSY.RECONVERGENT B0, `(.L_x_112) ;  /* 0x0000108000007945 */ /* 0x000fe80003800200 */
[----:B------:R-:W-:Y:S05]  /*7db0*/  @!P3 BRA `(.L_x_115) ;  /* 0x000000100018b947 */ /* 0x000fea0003800000 */
[----:B------:R-:W-:Y:S01]  /*7dc0*/  VIADD R22, R22, 0xffffffff ;  /* 0xffffffff16167836 */ /* 0x000fe20000000000 */
[----:B------:R-:W-:-:S04]  /*7dd0*/  LOP3.LUT R23, R23, 0x7, RZ, 0xc0, !PT ;  /* 0x0000000717177812 */ /* 0x000fc800078ec0ff */
[----:B------:R-:W-:Y:S02]  /*7de0*/  ISETP.GE.U32.AND P1, PT, R22, 0x7, PT ;  /* 0x000000071600780c */ /* 0x000fe40003f26070 */
[----:B------:R-:W-:-:S11]  /*7df0*/  ISETP.NE.AND P3, PT, R23, RZ, PT ;  /* 0x000000ff1700720c */ /* 0x000fd60003f65270 */
[----:B------:R-:W-:Y:S05]  /*7e00*/  @!P1 BRA `(.L_x_116) ;  /* 0x0000000400e49947 */ /* 0x000fea0003800000 */
[----:B------:R-:W1:Y:S01]  /*7e10*/  S2R R24, SR_LANEID ;  /* 0x0000000000187919 */ /* 0x000e620000000000 */
[C---:B------:R-:W-:Y:S01]  /*7e20*/  LEA R28, R21.reuse, UR10, 0x1 ;  /* 0x0000000a151c7c11 */ /* 0x040fe2000f8e08ff */
[----:B------:R-:W-:Y:S05]  /*7e30*/  WARPSYNC.ALL ;  /* 0x0000000000007948 */ /* 0x000fea0003800000 */
[----:B------:R-:W-:Y:S01]  /*7e40*/  SHF.R.U32.HI R22, RZ, 0x1, R20 ;  /* 0x00000001ff167819 */ /* 0x000fe20000011614 */
[C---:B0-----:R-:W-:Y:S02]  /*7e50*/  IMAD R25, R21.reuse, 0x4, R33 ;  /* 0x0000000415197824 */ /* 0x041fe400078e0221 */
[----:B------:R-:W-:Y:S01]  /*7e60*/  VIADD R21, R21, 0x80 ;  /* 0x0000008015157836 */ /* 0x000fe20000000000 */
[----:B-1----:R-:W-:-:S02]  /*7e70*/  SHF.R.U32.HI R8, RZ, 0x3, R24 ;  /* 0x00000003ff087819 */ /* 0x002fc40000011618 */
[----:B--23--:R-:W-:Y:S02]  /*7e80*/  LOP3.LUT R9, R24, 0x7, RZ, 0xc0, !PT ;  /* 0x0000000718097812 */ /* 0x00cfe400078ec0ff */
[--C-:B----4-:R-:W-:Y:S01]  /*7e90*/  SHF.R.U32.HI R10, RZ, 0x4, R24.reuse ;  /* 0x00000004ff0a7819 */ /* 0x110fe20000011618 */
[----:B------:R-:W-:Y:S01]  /*7ea0*/  IMAD.SHL.U32 R8, R8, 0x8, RZ ;  /* 0x0000000808087824 */ /* 0x000fe200078e00ff */
[----:B------:R-:W-:Y:S02]  /*7eb0*/  SHF.R.U32.HI R31, RZ, 0x2, R24 ;  /* 0x00000002ff1f7819 */ /* 0x000fe40000011618 */
[----:B------:R-:W-:Y:S02]  /*7ec0*/  SHF.L.U32 R11, R10, 0x3, RZ ;  /* 0x000000030a0b7819 */ /* 0x000fe400000006ff */
[----:B------:R-:W-:Y:S02]  /*7ed0*/  LOP3.LUT R26, R8, 0x8, R9, 0xe2, !PT ;  /* 0x00000008081a7812 */ /* 0x000fe400078ee209 */
[----:B------:R-:W-:-:S03]  /*7ee0*/  LOP3.LUT R24, R24, 0x3, RZ, 0xc0, !PT ;  /* 0x0000000318187812 */ /* 0x000fc600078ec0ff */
[C-C-:B------:R-:W-:Y:S02]  /*7ef0*/  IMAD R27, R26.reuse, 0x10, R11.reuse ;  /* 0x000000101a1b7824 */ /* 0x140fe400078e020b */
[----:B------:R-:W-:Y:S02]  /*7f00*/  IMAD R26, R26, R20, R11 ;  /* 0x000000141a1a7224 */ /* 0x000fe400078e020b */
[----:B------:R-:W-:Y:S02]  /*7f10*/  IMAD.U32 R27, R27, 0x2, R34 ;  /* 0x000000021b1b7824 */ /* 0x000fe400078e0022 */
[----:B------:R-:W-:Y:S01]  /*7f20*/  IMAD R24, R31, R22, R24 ;  /* 0x000000161f187224 */ /* 0x000fe200078e0218 */
[----:B------:R-:W-:Y:S02]  /*7f30*/  LEA R29, R26, R28, 0x1 ;  /* 0x0000001c1a1d7211 */ /* 0x000fe400078e08ff */
[----:B------:R-:W-:Y:S04]  /*7f40*/  LDSM.16.M88.4 R12, [R27] ;  /* 0x000000001b0c783b */ /* 0x000fe80000000200 */
[----:B------:R-:W0:Y:S02]  /*7f50*/  LDSM.16.MT88.4 R8, [R29] ;  /* 0x000000001d08783b */ /* 0x000e240000004200 */
[C---:B0-----:R-:W-:Y:S08]  /*7f60*/  HMMA.16816.F32 R16, R12.reuse, R8, RZ ;  /* 0x000000080c10723c */ /* 0x041ff000000018ff */
[----:B------:R-:W-:Y:S01]  /*7f70*/  HMMA.16816.F32 R8, R12, R10, RZ ;  /* 0x0000000a0c08723c */ /* 0x000fe200000018ff */
[----:B------:R-:W-:-:S05]  /*7f80*/  VIADD R13, R25, 0x6c0 ;  /* 0x000006c0190d7836 */ /* 0x000fca0000000000 */
[----:B------:R-:W-:Y:S01]  /*7f90*/  LEA R39, R24, R13, 0x3 ;  /* 0x0000000d18277211 */ /* 0x000fe200078e18ff */
[----:B------:R-:W-:-:S04]  /*7fa0*/  VIADD R13, R28, 0x20 ;  /* 0x000000201c0d7836 */ /* 0x000fc80000000000 */
[----:B------:R-:W-:Y:S01]  /*7fb0*/  IMAD R29, R22, 0x40, R39 ;  /* 0x00000040161d7824 */ /* 0x000fe200078e0227 */
[----:B------:R-:W-:Y:S01]  /*7fc0*/  LEA R36, R26, R13, 0x1 ;  /* 0x0000000d1a247211 */ /* 0x000fe200078e08ff */
        /* <DEDUP_REMOVED lines=73> */
[----:B------:R-:W-:-:S02]  /*8460*/  VIADD R13, R25, 0x840 ;  /* 0x00000840190d7836 */ /* 0x000fc40000000000 */
[----:B------:R-:W-:-:S03]  /*8470*/  VIADD R25, R25, 0x880 ;  /* 0x0000088019197836 */ /* 0x000fc60000000000 */
[----:B------:R-:W-:Y:S01]  /*8480*/  LEA R29, R24, R13, 0x3 ;  /* 0x0000000d181d7211 */ /* 0x000fe200078e18ff */
[----:B------:R-:W-:Y:S02]  /*8490*/  VIADD R13, R28, 0xe0 ;  /* 0x000000e01c0d7836 */ /* 0x000fe40000000000 */
[----:B------:R-:W-:Y:S02]  /*84a0*/  IMAD.U32 R25, R24, 0x8, R25 ;  /* 0x0000000818197824 */ /* 0x000fe400078e0019 */
[----:B------:R-:W-:Y:S01]  /*84b0*/  IMAD R28, R22, 0x40, R29 ;  /* 0x00000040161c7824 */ /* 0x000fe200078e021d */
[----:B------:R-:W-:Y:S01]  /*84c0*/  LEA R13, R26, R13, 0x1 ;  /* 0x0000000d1a0d7211 */ /* 0x000fe200078e08ff */
[----:B------:R-:W-:Y:S01]  /*84d0*/  STS.64 [R29], R16 ;  /* 0x000000101d007388 */ /* 0x000fe20000000a00 */
[----:B------:R-:W-:-:S03]  /*84e0*/  LEA R22, R22, R25, 0x6 ;  /* 0x0000001916167211 */ /* 0x000fc600078e30ff */
[----:B------:R-:W-:Y:S04]  /*84f0*/  STS.64 [R28], R18 ;  /* 0x000000121c007388 */ /* 0x000fe80000000a00 */
[----:B------:R-:W-:Y:S04]  /*8500*/  STS.64 [R29+0x20], R8 ;  /* 0x000020081d007388 */ /* 0x000fe80000000a00 */
[----:B------:R-:W-:Y:S04]  /*8510*/  STS.64 [R28+0x20], R10 ;  /* 0x0000200a1c007388 */ /* 0x000fe80000000a00 */
[----:B------:R-:W-:Y:S04]  /*8520*/  LDSM.16.M88.4 R8, [R27] ;  /* 0x000000001b08783b */ /* 0x000fe80000000200 */
[----:B------:R-:W0:Y:S02]  /*8530*/  LDSM.16.MT88.4 R12, [R13] ;  /* 0x000000000d0c783b */ /* 0x000e240000004200 */
[C---:B0-----:R-:W-:Y:S08]  /*8540*/  HMMA.16816.F32 R16, R8.reuse, R12, RZ ;  /* 0x0000000c0810723c */ /* 0x041ff000000018ff */
[----:B------:R-:W-:Y:S11]  /*8550*/  HMMA.16816.F32 R8, R8, R14, RZ ;  /* 0x0000000e0808723c */ /* 0x000ff600000018ff */
[----:B------:R1:W-:Y:S04]  /*8560*/  STS.64 [R25], R16 ;  /* 0x0000001019007388 */ /* 0x0003e80000000a00 */
[----:B------:R1:W-:Y:S04]  /*8570*/  STS.64 [R22], R18 ;  /* 0x0000001216007388 */ /* 0x0003e80000000a00 */
[----:B------:R1:W-:Y:S04]  /*8580*/  STS.64 [R25+0x20], R8 ;  /* 0x0000200819007388 */ /* 0x0003e80000000a00 */
[----:B------:R1:W-:Y:S02]  /*8590*/  STS.64 [R22+0x20], R10 ;  /* 0x0000200a16007388 */ /* 0x0003e40000000a00 */
.L_x_116:
[----:B------:R-:W-:Y:S05]  /*85a0*/  @!P3 BRA `(.L_x_115) ;  /* 0x00000008001cb947 */ /* 0x000fea0003800000 */
[----:B------:R-:W-:Y:S01]  /*85b0*/  VIADD R23, R23, 0xffffffff ;  /* 0xffffffff17177836 */ /* 0x000fe20000000000 */
[----:B------:R-:W-:-:S04]  /*85c0*/  ISETP.NE.AND P3, PT, R7, RZ, PT ;  /* 0x000000ff0700720c */ /* 0x000fc80003f65270 */
[----:B------:R-:W-:-:S13]  /*85d0*/  ISETP.GE.U32.AND P1, PT, R23, 0x3, PT ;  /* 0x000000031700780c */ /* 0x000fda0003f26070 */
[----:B------:R-:W-:Y:S05]  /*85e0*/  @!P1 BRA `(.L_x_117) ;  /* 0x0000000400149947 */ /* 0x000fea0003800000 */
[----:B------:R-:W0:Y:S01]  /*85f0*/  S2R R23, SR_LANEID ;  /* 0x0000000000177919 */ /* 0x000e220000000000 */
[C---:B------:R-:W-:Y:S01]  /*8600*/  LEA R27, R21.reuse, UR10, 0x1 ;  /* 0x0000000a151b7c11 */ /* 0x040fe2000f8e08ff */
[----:B------:R-:W-:Y:S05]  /*8610*/  WARPSYNC.ALL ;  /* 0x0000000000007948 */ /* 0x000fea0003800000 */
[C---:B------:R-:W-:Y:S01]  /*8620*/  IMAD R24, R21.reuse, 0x4, R33 ;  /* 0x0000000415187824 */ /* 0x040fe200078e0221 */
[----:B-1----:R-:W-:Y:S02]  /*8630*/  SHF.R.U32.HI R22, RZ, 0x1, R20 ;  /* 0x00000001ff167819 */ /* 0x002fe40000011614 */
[----:B------:R-:W-:-:S02]  /*8640*/  IADD3 R21, PT, PT, R21, 0x40, RZ ;  /* 0x0000004015157810 */ /* 0x000fc40007ffe0ff */
[--C-:B0-----:R-:W-:Y:S02]  /*8650*/  SHF.R.U32.HI R8, RZ, 0x3, R23.reuse ;  /* 0x00000003ff087819 */ /* 0x101fe40000011617 */
[----:B--23--:R-:W-:Y:S02]  /*8660*/  LOP3.LUT R9, R23, 0x7, RZ, 0xc0, !PT ;  /* 0x0000000717097812 */ /* 0x00cfe400078ec0ff */
[--C-:B----4-:R-:W-:Y:S02]  /*8670*/  SHF.R.U32.HI R10, RZ, 0x4, R23.reuse ;  /* 0x00000004ff0a7819 */ /* 0x110fe40000011617 */
[----:B------:R-:W-:Y:S02]  /*8680*/  SHF.L.U32 R8, R8, 0x3, RZ ;  /* 0x0000000308087819 */ /* 0x000fe400000006ff */
[----:B------:R-:W-:Y:S01]  /*8690*/  SHF.R.U32.HI R29, RZ, 0x2, R23 ;  /* 0x00000002ff1d7819 */ /* 0x000fe20000011617 */
[----:B------:R-:W-:Y:S01]  /*86a0*/  IMAD.SHL.U32 R25, R10, 0x8, RZ ;  /* 0x000000080a197824 */ /* 0x000fe200078e00ff */
[----:B------:R-:W-:-:S02]  /*86b0*/  LOP3.LUT R8, R8, 0x8, R9, 0xe2, !PT ;  /* 0x0000000808087812 */ /* 0x000fc400078ee209 */
[----:B------:R-:W-:-:S03]  /*86c0*/  LOP3.LUT R23, R23, 0x3, RZ, 0xc0, !PT ;  /* 0x0000000317177812 */ /* 0x000fc600078ec0ff */
[C-C-:B------:R-:W-:Y:S02]  /*86d0*/  IMAD R9, R8.reuse, 0x10, R25.reuse ;  /* 0x0000001008097824 */ /* 0x140fe400078e0219 */
[----:B------:R-:W-:Y:S02]  /*86e0*/  IMAD R25, R8, R20, R25 ;  /* 0x0000001408197224 */ /* 0x000fe400078e0219 */
[----:B------:R-:W-:Y:S01]  /*86f0*/  IMAD R23, R29, R22, R23 ;  /* 0x000000161d177224 */ /* 0x000fe200078e0217 */
[----:B------:R-:W-:Y:S01]  /*8700*/  LEA R26, R9, R34, 0x1 ;  /* 0x00000022091a7211 */ /* 0x000fe200078e08ff */
[----:B------:R-:W-:-:S04]  /*8710*/  IMAD.U32 R28, R25, 0x2, R27 ;  /* 0x00000002191c7824 */ /* 0x000fc800078e001b */
[----:B------:R-:W-:Y:S04]  /*8720*/  LDSM.16.M88.4 R12, [R26] ;  /* 0x000000001a0c783b */ /* 0x000fe80000000200 */
[----:B------:R-:W0:Y:S02]  /*8730*/  LDSM.16.MT88.4 R8, [R28] ;  /* 0x000000001c08783b */ /* 0x000e240000004200 */
        /* <DEDUP_REMOVED lines=28> */
[C---:B------:R-:W-:Y:S01]  /*8900*/  VIADD R12, R24.reuse, 0x740 ;  /* 0x00000740180c7836 */ /* 0x040fe20000000000 */
[----:B------:R-:W-:-:S03]  /*8910*/  IADD3 R24, PT, PT, R24, 0x780, RZ ;  /* 0x0000078018187810 */ /* 0x000fc60007ffe0ff */
[----:B------:R-:W-:Y:S01]  /*8920*/  IMAD.U32 R29, R23, 0x8, R12 ;  /* 0x00000008171d7824 */ /* 0x000fe200078e000c */
[----:B------:R-:W-:Y:S01]  /*8930*/  IADD3 R12, PT, PT, R27, 0x60, RZ ;  /* 0x000000601b0c7810 */ /* 0x000fe20007ffe0ff */
[----:B------:R-:W-:Y:S02]  /*8940*/  IMAD.U32 R23, R23, 0x8, R24 ;  /* 0x0000000817177824 */ /* 0x000fe400078e0018 */
[C---:B------:R-:W-:Y:S02]  /*8950*/  IMAD R27, R22.reuse, 0x40, R29 ;  /* 0x00000040161b7824 */ /* 0x040fe400078e021d */
        /* <DEDUP_REMOVED lines=14> */
.L_x_117:
[----:B------:R-:W-:Y:S05]  /*8a40*/  @!P3 BRA `(.L_x_115) ;  /* 0x0000000000f4b947 */ /* 0x000fea0003800000 */
[----:B01----:R-:W-:Y:S01]  /*8a50*/  IMAD R22, R21, 0x4, R33 ;  /* 0x0000000415167824 */ /* 0x003fe200078e0221 */
[----:B------:R-:W-:Y:S05]  /*8a60*/  WARPSYNC.ALL ;  /* 0x0000000000007948 */ /* 0x000fea0003800000 */
[----:B------:R-:W-:Y:S01]  /*8a70*/  ISETP.NE.AND P1, PT, R7, 0x1, PT ;  /* 0x000000010700780c */ /* 0x000fe20003f25270 */
[----:B------:R-:W-:Y:S01]  /*8a80*/  VIADD R28, R22, 0x6c0 ;  /* 0x000006c0161c7836 */ /* 0x000fe20000000000 */
[----:B------:R-:W-:Y:S01]  /*8a90*/  LEA R26, R21, UR10, 0x1 ;  /* 0x0000000a151a7c11 */ /* 0x000fe2000f8e08ff */
[----:B------:R-:W0:Y:S01]  /*8aa0*/  S2R R23, SR_LANEID ;  /* 0x0000000000177919 */ /* 0x000e220000000000 */
[----:B------:R-:W-:-:S02]  /*8ab0*/  SHF.R.U32.HI R21, RZ, 0x1, R20 ;  /* 0x00000001ff157819 */ /* 0x000fc40000011614 */
        /* <DEDUP_REMOVED lines=8> */
[C-C-:B------:R-:W-:Y:S02]  /*8b40*/  IMAD R24, R8.reuse, R20, R11.reuse ;  /* 0x0000001408187224 */ /* 0x140fe400078e020b */
[----:B------:R-:W-:Y:S02]  /*8b50*/  IMAD R25, R8, 0x10, R11 ;  /* 0x0000001008197824 */ /* 0x000fe400078e020b */
[----:B------:R-:W-:Y:S01]  /*8b60*/  IMAD R23, R30, R21, R23 ;  /* 0x000000151e177224 */ /* 0x000fe200078e0217 */
[----:B------:R-:W-:Y:S01]  /*8b70*/  LEA R27, R24, R26, 0x1 ;  /* 0x0000001a181b7211 */ /* 0x000fe200078e08ff */
[----:B------:R-:W-:Y:S02]  /*8b80*/  IMAD.U32 R25, R25, 0x2, R34 ;  /* 0x0000000219197824 */ /* 0x000fe400078e0022 */
[----:B------:R-:W-:Y:S02]  /*8b90*/  IMAD.U32 R28, R23, 0x8, R28 ;  /* 0x00000008171c7824 */ /* 0x000fe400078e001c */
[----:B------:R-:W-:Y:S04]  /*8ba0*/  LDSM.16.MT88.4 R8, [R27] ;  /* 0x000000001b08783b */ /* 0x000fe80000004200 */
[----:B------:R-:W0:Y:S02]  /*8bb0*/  LDSM.16.M88.4 R12, [R25] ;  /* 0x00000000190c783b */ /* 0x000e240000000200 */
[C---:B0-----:R-:W-:Y:S08]  /*8bc0*/  HMMA.16816.F32 R16, R12.reuse, R8, RZ ;  /* 0x000000080c10723c */ /* 0x041ff000000018ff */
[----:B------:R-:W-:Y:S01]  /*8bd0*/  HMMA.16816.F32 R8, R12, R10, RZ ;  /* 0x0000000a0c08723c */ /* 0x000fe200000018ff */
[----:B------:R-:W-:-:S10]  /*8be0*/  LEA R12, R21, R28, 0x6 ;  /* 0x0000001c150c7211 */ /* 0x000fd400078e30ff */
[----:B------:R0:W-:Y:S04]  /*8bf0*/  STS.64 [R28], R16 ;  /* 0x000000101c007388 */ /* 0x0001e80000000a00 */
[----:B------:R0:W-:Y:S04]  /*8c00*/  STS.64 [R12], R18 ;  /* 0x000000120c007388 */ /* 0x0001e80000000a00 */
[----:B------:R0:W-:Y:S04]  /*8c10*/  STS.64 [R28+0x20], R8 ;  /* 0x000020081c007388 */ /* 0x0001e80000000a00 */
[----:B------:R0:W-:Y:S01]  /*8c20*/  STS.64 [R12+0x20], R10 ;  /* 0x0000200a0c007388 */ /* 0x0001e20000000a00 */
[----:B------:R-:W-:Y:S05]  /*8c30*/  @!P1 BRA `(.L_x_115) ;  /* 0x0000000000789947 */ /* 0x000fea0003800000 */
[----:B0-----:R-:W-:Y:S01]  /*8c40*/  VIADD R9, R26, 0x20 ;  /* 0x000000201a097836 */ /* 0x001fe20000000000 */
[----:B------:R-:W-:Y:S05]  /*8c50*/  WARPSYNC.ALL ;  /* 0x0000000000007948 */ /* 0x000fea0003800000 */
[----:B------:R-:W-:Y:S01]  /*8c60*/  IMAD.U32 R13, R24, 0x2, R9 ;  /* 0x00000002180d7824 */ /* 0x000fe200078e0009 */
[----:B------:R-:W-:Y:S01]  /*8c70*/  ISETP.NE.AND P1, PT, R7, 0x2, PT ;  /* 0x000000020700780c */ /* 0x000fe20003f25270 */
[----:B------:R-:W-:Y:S04]  /*8c80*/  LDSM.16.M88.4 R8, [R25] ;  /* 0x000000001908783b */ /* 0x000fe80000000200 */
[----:B------:R-:W0:Y:S02]  /*8c90*/  LDSM.16.MT88.4 R12, [R13] ;  /* 0x000000000d0c783b */ /* 0x000e240000004200 */
[----:B0-----:R-:W-:Y:S01]  /*8ca0*/  HMMA.16816.F32 R16, R8, R12, RZ ;  /* 0x0000000c0810723c */ /* 0x001fe200000018ff */
[----:B------:R-:W-:-:S07]  /*8cb0*/  IADD3 R12, PT, PT, R22, 0x700, RZ ;  /* 0x00000700160c7810 */ /* 0x000fce0007ffe0ff */
[----:B------:R-:W-:Y:S01]  /*8cc0*/  HMMA.16816.F32 R8, R8, R14, RZ ;  /* 0x0000000e0808723c */ /* 0x000fe200000018ff */
[----:B------:R-:W-:-:S04]  /*8cd0*/  IMAD.U32 R14, R23, 0x8, R12 ;  /* 0x00000008170e7824 */ /* 0x000fc800078e000c */
[----:B------:R-:W-:-:S06]  /*8ce0*/  IMAD R12, R21, 0x40, R14 ;  /* 0x00000040150c7824 */ /* 0x000fcc00078e020e */
[----:B------:R0:W-:Y:S04]  /*8cf0*/  STS.64 [R14], R16 ;  /* 0x000000100e007388 */ /* 0x0001e80000000a00 */
[----:B------:R0:W-:Y:S04]  /*8d00*/  STS.64 [R12], R18 ;  /* 0x000000120c007388 */ /* 0x0001e80000000a00 */
[----:B------:R0:W-:Y:S04]  /*8d10*/  STS.64 [R14+0x20], R8 ;  /* 0x000020080e007388 */ /* 0x0001e80000000a00 */
[----:B------:R0:W-:Y:S01]  /*8d20*/  STS.64 [R12+0x20], R10 ;  /* 0x0000200a0c007388 */ /* 0x0001e20000000a00 */
[----:B------:R-:W-:Y:S05]  /*8d30*/  @!P1 BRA `(.L_x_115) ;  /* 0x0000000000389947 */ /* 0x000fea0003800000 */
[----:B0-----:R-:W-:Y:S01]  /*8d40*/  IADD3 R9, PT, PT, R26, 0x40, RZ ;  /* 0x000000401a097810 */ /* 0x001fe20007ffe0ff */
[----:B------:R-:W-:Y:S05]  /*8d50*/  WARPSYNC.ALL ;  /* 0x0000000000007948 */ /* 0x000fea0003800000 */
[----:B------:R-:W-:Y:S02]  /*8d60*/  IMAD.U32 R12, R24, 0x2, R9 ;  /* 0x00000002180c7824 */ /* 0x000fe400078e0009 */
[----:B------:R-:W-:Y:S01]  /*8d70*/  LDSM.16.M88.4 R8, [R25] ;  /* 0x000000001908783b */ /* 0x000fe20000000200 */
[----:B------:R-:W-:-:S03]  /*8d80*/  VIADD R22, R22, 0x740 ;  /* 0x0000074016167836 */ /* 0x000fc60000000000 */
[----:B------:R-:W0:Y:S02]  /*8d90*/  LDSM.16.MT88.4 R12, [R12] ;  /* 0x000000000c0c783b */ /* 0x000e240000004200 */
[----:B------:R-:W-:-:S05]  /*8da0*/  LEA R22, R23, R22, 0x3 ;  /* 0x0000001617167211 */ /* 0x000fca00078e18ff */
[----:B------:R-:W-:Y:S01]  /*8db0*/  IMAD R21, R21, 0x40, R22 ;  /* 0x0000004015157824 */ /* 0x000fe200078e0216 */
[C---:B0-----:R-:W-:Y:S08]  /*8dc0*/  HMMA.16816.F32 R16, R8.reuse, R12, RZ ;  /* 0x0000000c0810723c */ /* 0x041ff000000018ff */
[----:B------:R-:W-:Y:S11]  /*8dd0*/  HMMA.16816.F32 R8, R8, R14, RZ ;  /* 0x0000000e0808723c */ /* 0x000ff600000018ff */
[----:B------:R0:W-:Y:S04]  /*8de0*/  STS.64 [R22], R16 ;  /* 0x0000001016007388 */ /* 0x0001e80000000a00 */
[----:B------:R0:W-:Y:S04]  /*8df0*/  STS.64 [R21], R18 ;  /* 0x0000001215007388 */ /* 0x0001e80000000a00 */
[----:B------:R0:W-:Y:S04]  /*8e00*/  STS.64 [R22+0x20], R8 ;  /* 0x0000200816007388 */ /* 0x0001e80000000a00 */
[----:B------:R0:W-:Y:S02]  /*8e10*/  STS.64 [R21+0x20], R10 ;  /* 0x0000200a15007388 */ /* 0x0001e40000000a00 */
.L_x_115:
[----:B------:R-:W-:Y:S05]  /*8e20*/  BSYNC.RECONVERGENT B0 ;  /* 0x0000000000007941 */ /* 0x000fea0003800200 */
.L_x_112:
[----:B------:R-:W-:Y:S06]  /*8e30*/  BAR.SYNC.DEFER_BLOCKING 0x0 ;  /* 0x0000000000007b1d */ /* 0x000fec0000010000 */
[----:B------:R-:W-:Y:S04]  /*8e40*/  BSSY.RECONVERGENT B0, `(.L_x_118) ;  /* 0x0000033000007945 */ /* 0x000fe80003800200 */
[----:B------:R-:W-:Y:S05]  /*8e50*/  @P0 BRA `(.L_x_119) ;  /* 0x0000000000c40947 */ /* 0x000fea0003800000 */
[C---:B01----:R-:W-:Y:S01]  /*8e60*/  LEA.HI R8, R4.reuse, 0x1, RZ, 0x1b ;  /* 0x0000000104087811 */ /* 0x043fe200078fd8ff */
[----:B------:R-:W-:Y:S01]  /*8e70*/  BSSY.RECONVERGENT B1, `(.L_x_120) ;  /* 0x0000019000017945 */ /* 0x000fe20003800200 */
[----:B------:R-:W-:Y:S02]  /*8e80*/  ISETP.GE.U32.AND P1, PT, R4, 0x60, PT ;  /* 0x000000600400780c */ /* 0x000fe40003f26070 */
[----:B--2-4-:R-:W-:Y:S01]  /*8e90*/  LOP3.LUT R10, R8, 0x3, RZ, 0xc0, !PT ;  /* 0x00000003080a7812 */ /* 0x014fe200078ec0ff */
[----:B------:R-:W-:-:S03]  /*8ea0*/  IMAD.MOV.U32 R8, RZ, RZ, R0 ;  /* 0x000000ffff087224 */ /* 0x000fc600078e0000 */
[----:B------:R-:W-:-:S13]  /*8eb0*/  ISETP.NE.AND P0, PT, R10, RZ, PT ;  /* 0x000000ff0a00720c */ /* 0x000fda0003f05270 */
[----:B------:R-:W-:Y:S05]  /*8ec0*/  @!P0 BRA `(.L_x_121) ;  /* 0x00000000004c8947 */ /* 0x000fea0003800000 */
[----:B---3--:R-:W-:Y:S01]  /*8ed0*/  LEA R12, R0, UR6, 0x2 ;  /* 0x00000006000c7c11 */ /* 0x008fe2000f8e10ff */
[----:B------:R-:W-:Y:S01]  /*8ee0*/  LDS R8, [R6+0x6c0] ;  /* 0x0006c00006087984 */ /* 0x000fe20000000800 */
[----:B------:R-:W-:-:S03]  /*8ef0*/  ISETP.NE.AND P0, PT, R10, 0x1, PT ;  /* 0x000000010a00780c */ /* 0x000fc60003f05270 */
[----:B------:R-:W0:Y:S02]  /*8f00*/  LDS R9, [R12+0x6c0] ;  /* 0x0006c0000c097984 */ /* 0x000e240000000800 */
[----:B0-----:R-:W-:Y:S01]  /*8f10*/  FADD R9, R8, R9 ;  /* 0x0000000908097221 */ /* 0x001fe20000000000 */
[----:B------:R-:W-:-:S04]  /*8f20*/  IADD3 R8, PT, PT, R0, 0x20, RZ ;  /* 0x0000002000087810 */ /* 0x000fc80007ffe0ff */
[----:B------:R0:W-:Y:S03]  /*8f30*/  STS [R12+0x6c0], R9 ;  /* 0x0006c0090c007388 */ /* 0x0001e60000000800 */
[----:B------:R-:W-:Y:S05]  /*8f40*/  @!P0 BRA `(.L_x_121) ;  /* 0x00000000002c8947 */ /* 0x000fea0003800000 */
[----:B------:R-:W-:Y:S01]  /*8f50*/  LDS R8, [R6+0x740] ;  /* 0x0007400006087984 */ /* 0x000fe20000000800 */
[----:B------:R-:W-:-:S03]  /*8f60*/  ISETP.NE.AND P0, PT, R10, 0x2, PT ;  /* 0x000000020a00780c */ /* 0x000fc60003f05270 */
[----:B0-----:R-:W0:Y:S10]  /*8f70*/  LDS R9, [R12+0x740] ;  /* 0x000740000c097984 */ /* 0x001e340000000800 */
[----:B------:R-:W-:Y:S01]  /*8f80*/  @P0 LDS R11, [R12+0x7c0] ;  /* 0x0007c0000c0b0984 */ /* 0x000fe20000000800 */
[----:B0-----:R-:W-:-:S05]  /*8f90*/  FADD R9, R8, R9 ;  /* 0x0000000908097221 */ /* 0x001fca0000000000 */
[----:B------:R-:W-:Y:S04]  /*8fa0*/  STS [R12+0x740], R9 ;  /* 0x000740090c007388 */ /* 0x000fe80000000800 */
[----:B------:R-:W0:Y:S02]  /*8fb0*/  @P0 LDS R8, [R6+0x7c0] ;  /* 0x0007c00006080984 */ /* 0x000e240000000800 */
[----:B0-----:R-:W-:Y:S01]  /*8fc0*/  @P0 FADD R11, R8, R11 ;  /* 0x0000000b080b0221 */ /* 0x001fe20000000000 */
[C---:B------:R-:W-:Y:S02]  /*8fd0*/  VIADD R8, R0.reuse, 0x40 ;  /* 0x0000004000087836 */ /* 0x040fe40000000000 */
[----:B------:R-:W-:Y:S02]  /*8fe0*/  @P0 VIADD R8, R0, 0x60 ;  /* 0x0000006000080836 */ /* 0x000fe40000000000 */
[----:B------:R1:W-:Y:S05]  /*8ff0*/  @P0 STS [R12+0x7c0], R11 ;  /* 0x0007c00b0c000388 */ /* 0x0003ea0000000800 */
.L_x_121:
[----:B------:R-:W-:Y:S05]  /*9000*/  BSYNC.RECONVERGENT B1 ;  /* 0x0000000000017941 */ /* 0x000fea0003800200 */
.L_x_120:
[----:B------:R-:W-:Y:S05]  /*9010*/  @!P1 BRA `(.L_x_119) ;  /* 0x0000000000549947 */ /* 0x000fea0003800000 */
.L_x_122:
[C---:B0--3--:R-:W-:Y:S02]  /*9020*/  LEA R9, R8.reuse, R33, 0x2 ;  /* 0x0000002108097211 */ /* 0x049fe400078e10ff */
[C---:B-1----:R-:W-:Y:S01]  /*9030*/  LEA R11, R8.reuse, UR6, 0x2 ;  /* 0x00000006080b7c11 */ /* 0x042fe2000f8e10ff */
[----:B------:R-:W-:Y:S02]  /*9040*/  VIADD R8, R8, 0x80 ;  /* 0x0000008008087836 */ /* 0x000fe40000000000 */
[----:B------:R-:W-:Y:S03]  /*9050*/  LDS R10, [R9+0x6c0] ;  /* 0x0006c000090a7984 */ /* 0x000fe60000000800 */
[----:B------:R-:W-:Y:S01]  /*9060*/  ISETP.GE.AND P0, PT, R8, UR7, PT ;  /* 0x0000000708007c0c */ /* 0x000fe2000bf06270 */
[----:B------:R-:W0:Y:S04]  /*9070*/  LDS R13, [R11+0x6c0] ;  /* 0x0006c0000b0d7984 */ /* 0x000e280000000800 */
[----:B------:R-:W-:Y:S04]  /*9080*/  LDS R14, [R11+0x7c0] ;  /* 0x0007c0000b0e7984 */ /* 0x000fe80000000800 */
[----:B------:R-:W-:Y:S01]  /*9090*/  LDS R16, [R11+0x840] ;  /* 0x000840000b107984 */ /* 0x000fe20000000800 */
[----:B0-----:R-:W-:-:S03]  /*90a0*/  FADD R10, R10, R13 ;  /* 0x0000000d0a0a7221 */ /* 0x001fc60000000000 */
[----:B------:R-:W-:Y:S04]  /*90b0*/  LDS R13, [R11+0x740] ;  /* 0x000740000b0d7984 */ /* 0x000fe80000000800 */
[----:B------:R-:W-:Y:S04]  /*90c0*/  STS [R11+0x6c0], R10 ;  /* 0x0006c00a0b007388 */ /* 0x000fe80000000800 */
[----:B------:R-:W0:Y:S02]  /*90d0*/  LDS R12, [R9+0x740] ;  /* 0x00074000090c7984 */ /* 0x000e240000000800 */
[----:B0-----:R-:W-:-:S05]  /*90e0*/  FADD R12, R12, R13 ;  /* 0x0000000d0c0c7221 */ /* 0x001fca0000000000 */
[----:B------:R-:W-:Y:S04]  /*90f0*/  STS [R11+0x740], R12 ;  /* 0x0007400c0b007388 */ /* 0x000fe80000000800 */
[----:B------:R-:W0:Y:S02]  /*9100*/  LDS R13, [R9+0x7c0] ;  /* 0x0007c000090d7984 */ /* 0x000e240000000800 */
[----:B0-----:R-:W-:-:S05]  /*9110*/  FADD R14, R13, R14 ;  /* 0x0000000e0d0e7221 */ /* 0x001fca0000000000 */
[----:B------:R-:W-:Y:S04]  /*9120*/  STS [R11+0x7c0], R14 ;  /* 0x0007c00e0b007388 */ /* 0x000fe80000000800 */
[----:B------:R-:W0:Y:S02]  /*9130*/  LDS R13, [R9+0x840] ;  /* 0x00084000090d7984 */ /* 0x000e240000000800 */
[----:B0-----:R-:W-:-:S05]  /*9140*/  FADD R16, R13, R16 ;  /* 0x000000100d107221 */ /* 0x001fca0000000000 */
[----:B------:R0:W-:Y:S01]  /*9150*/  STS [R11+0x840], R16 ;  /* 0x000840100b007388 */ /* 0x0001e20000000800 */
[----:B------:R-:W-:Y:S05]  /*9160*/  @!P0 BRA `(.L_x_122) ;  /* 0xfffffffc00ac8947 */ /* 0x000fea000383ffff */
.L_x_119:
[----:B------:R-:W-:Y:S05]  /*9170*/  BSYNC.RECONVERGENT B0 ;  /* 0x0000000000007941 */ /* 0x000fea0003800200 */
.L_x_118:
[----:B------:R-:W-:Y:S01]  /*9180*/  BAR.SYNC.DEFER_BLOCKING 0x0 ;  /* 0x0000000000007b1d */ /* 0x000fe20000010000 */
[----:B------:R-:W-:-:S05]  /*9190*/  VIADD R5, R5, 0xfffffff0 ;  /* 0xfffffff005057836 */ /* 0x000fca0000000000 */
[----:B------:R-:W-:Y:S05]  /*91a0*/  @!P2 BRA `(.L_x_123) ;  /* 0xffffff80008ca947 */ /* 0x000fea000383ffff */
.L_x_14:
[----:B------:R-:W-:-:S13]  /*91b0*/  ISETP.GE.AND P0, PT, R0, UR7, PT ;  /* 0x0000000700007c0c */ /* 0x000fda000bf06270 */
[----:B0-----:R-:W-:Y:S05]  /*91c0*/  @P0 EXIT ;  /* 0x000000000000094d */ /* 0x001fea0003800000 */
[----:B------:R-:W-:Y:S01]  /*91d0*/  LOP3.LUT P0, RZ, R0, 0x60, RZ, 0xc0, !PT ;  /* 0x0000006000ff7812 */ /* 0x000fe2000780c0ff */
[----:B------:R-:W-:Y:S01]  /*91e0*/  BSSY.RECONVERGENT B0, `(.L_x_124) ;  /* 0x0000042000007945 */ /* 0x000fe20003800200 */
[----:B------:R-:W-:-:S11]  /*91f0*/  MOV R5, R0 ;  /* 0x0000000000057202 */ /* 0x000fd60000000f00 */
[----:B------:R-:W-:Y:S05]  /*9200*/  @!P0 BRA `(.L_x_125) ;  /* 0x0000000000fc8947 */ /* 0x000fea0003800000 */
[----:B-12---:R-:W-:Y:S01]  /*9210*/  IABS R4, R20 ;  /* 0x0000001400047213 */ /* 0x006fe20000000000 */
[----:B------:R-:W0:Y:S01]  /*9220*/  LDC R6, c[0x0][0x3a4] ;  /* 0x0000e900ff067b82 */ /* 0x000e220000000800 */
[----:B------:R-:W-:Y:S02]  /*9230*/  LOP3.LUT R5, RZ, R0, RZ, 0x33, !PT ;  /* 0x00000000ff057212 */ /* 0x000fe400078e33ff */
[----:B---3--:R-:W1:Y:S02]  /*9240*/  I2F.RP R7, R4 ;  /* 0x0000000400077306 */ /* 0x008e640000209400 */
[----:B------:R-:W-:-:S03]  /*9250*/  LEA.HI R5, R5, 0x1, RZ, 0x1b ;  /* 0x0000000105057811 */ /* 0x000fc600078fd8ff */
[----:B------:R-:W2:Y:S08]  /*9260*/  LDC R20, c[0x0][0x3a8] ;  /* 0x0000ea00ff147b82 */ /* 0x000eb00000000800 */
[----:B------:R-:W3:Y:S01]  /*9270*/  LDC.64 R2, c[0x0][0x398] ;  /* 0x0000e600ff027b82 */ /* 0x000ee20000000a00 */
[----:B-1----:R-:W1:Y:S02]  /*9280*/  MUFU.RCP R7, R7 ;  /* 0x0000000700077308 */ /* 0x002e640000001000 */
[----:B-1----:R-:W-:Y:S01]  /*9290*/  VIADD R8, R7, 0xffffffe ;  /* 0x0ffffffe07087836 */ /* 0x002fe20000000000 */
[----:B------:R-:W-:Y:S01]  /*92a0*/  LOP3.LUT R7, R5, 0x3, RZ, 0xc0, !PT ;  /* 0x0000000305077812 */ /* 0x000fe200078ec0ff */
[----:B------:R-:W-:-:S04]  /*92b0*/  IMAD.MOV.U32 R5, RZ, RZ, R0 ;  /* 0x000000ffff057224 */ /* 0x000fc800078e0000 */
[----:B------:R1:W5:Y:S01]  /*92c0*/  F2I.FTZ.U32.TRUNC.NTZ R9, R8 ;  /* 0x0000000800097305 */ /* 0x000362000021f000 */
[----:B------:R-:W-:Y:S01]  /*92d0*/  IMAD.MOV R7, RZ, RZ, -R7 ;  /* 0x000000ffff077224 */ /* 0x000fe200078e0a07 */
[----:B-1----:R-:W-:Y:S01]  /*92e0*/  MOV R8, RZ ;  /* 0x000000ff00087202 */ /* 0x002fe20000000f00 */
[----:B-----5:R-:W-:-:S04]  /*92f0*/  IMAD.MOV R11, RZ, RZ, -R9 ;  /* 0x000000ffff0b7224 */ /* 0x020fc800078e0a09 */
[----:B------:R-:W-:-:S04]  /*9300*/  IMAD R11, R11, R4, RZ ;  /* 0x000000040b0b7224 */ /* 0x000fc800078e02ff */
[----:B0-23--:R-:W-:-:S07]  /*9310*/  IMAD.HI.U32 R12, R9, R11, R8 ;  /* 0x0000000b090c7227 */ /* 0x00dfce00078e0008 */
.L_x_128:
[----:B0-----:R-:W-:Y:S01]  /*9320*/  IABS R9, R5 ;  /* 0x0000000500097213 */ /* 0x001fe20000000000 */
[----:B------:R-:W-:Y:S01]  /*9330*/  BSSY.RECONVERGENT B1, `(.L_x_126) ;  /* 0x000002a000017945 */ /* 0x000fe20003800200 */
[-C--:B------:R-:W-:Y:S02]  /*9340*/  IABS R14, R20.reuse ;  /* 0x00000014000e7213 */ /* 0x080fe40000000000 */
[----:B------:R-:W-:Y:S01]  /*9350*/  ISETP.NE.AND P3, PT, R20, RZ, PT ;  /* 0x000000ff1400720c */ /* 0x000fe20003f65270 */
[----:B------:R-:W-:Y:S01]  /*9360*/  IMAD.HI.U32 R8, R12, R9, RZ ;  /* 0x000000090c087227 */ /* 0x000fe200078e00ff */
[----:B------:R-:W-:Y:S02]  /*9370*/  LOP3.LUT R13, RZ, R20, RZ, 0x33, !PT ;  /* 0x00000014ff0d7212 */ /* 0x000fe400078e33ff */
[----:B------:R-:W-:Y:S02]  /*9380*/  IADD3 R7, PT, PT, R7, 0x1, RZ ;  /* 0x0000000107077810 */ /* 0x000fe40007ffe0ff */
[----:B----4-:R-:W-:-:S05]  /*9390*/  IADD3 R10, PT, PT, -R8, RZ, RZ ;  /* 0x000000ff080a7210 */ /* 0x010fca0007ffe1ff */
[----:B------:R-:W-:Y:S01]  /*93a0*/  IMAD R9, R14, R10, R9 ;  /* 0x0000000a0e097224 */ /* 0x000fe200078e0209 */
[----:B------:R-:W-:-:S04]  /*93b0*/  LOP3.LUT R10, R5, R20, RZ, 0x3c, !PT ;  /* 0x00000014050a7212 */ /* 0x000fc800078e3cff */
[----:B------:R-:W-:Y:S02]  /*93c0*/  ISETP.GT.U32.AND P1, PT, R4, R9, PT ;  /* 0x000000090400720c */ /* 0x000fe40003f24070 */
[----:B------:R-:W-:-:S11]  /*93d0*/  ISETP.GE.AND P2, PT, R10, RZ, PT ;  /* 0x000000ff0a00720c */ /* 0x000fd60003f46270 */
[----:B------:R-:W-:Y:S02]  /*93e0*/  @!P1 IMAD.IADD R9, R9, 0x1, -R14 ;  /* 0x0000000109099824 */ /* 0x000fe400078e0a0e */
[----:B------:R-:W-:-:S03]  /*93f0*/  @!P1 VIADD R8, R8, 0x1 ;  /* 0x0000000108089836 */ /* 0x000fc60000000000 */
[----:B------:R-:W-:-:S13]  /*9400*/  ISETP.GE.U32.AND P0, PT, R9, R4, PT ;  /* 0x000000040900720c */ /* 0x000fda0003f06070 */
[----:B------:R-:W-:-:S05]  /*9410*/  @P0 IADD3 R8, PT, PT, R8, 0x1, RZ ;  /* 0x0000000108080810 */ /* 0x000fca0007ffe0ff */
[----:B------:R-:W-:Y:S01]  /*9420*/  @!P2 IMAD.MOV R8, RZ, RZ, -R8 ;  /* 0x000000ffff08a224 */ /* 0x000fe200078e0a08 */
[----:B------:R-:W-:-:S04]  /*9430*/  ISETP.NE.AND P2, PT, R7, RZ, PT ;  /* 0x000000ff0700720c */ /* 0x000fc80003f45270 */
[----:B------:R-:W-:-:S05]  /*9440*/  SEL R10, R13, R8, !P3 ;  /* 0x000000080d0a7207 */ /* 0x000fca0005800000 */
[----:B------:R-:W-:-:S05]  /*9450*/  VIADD R11, R10, UR4 ;  /* 0x000000040a0b7c36 */ /* 0x000fca0008000000 */
[----:B------:R-:W-:-:S13]  /*9460*/  ISETP.GE.AND P0, PT, R11, R6, PT ;  /* 0x000000060b00720c */ /* 0x000fda0003f06270 */
[----:B------:R-:W-:Y:S05]  /*9470*/  @P0 BRA `(.L_x_127) ;  /* 0x0000000000540947 */ /* 0x000fea0003800000 */
[----:B------:R-:W-:Y:S01]  /*9480*/  ISETP.GE.AND P1, PT, R5, RZ, PT ;  /* 0x000000ff0500720c */ /* 0x000fe20003f26270 */
[--C-:B------:R-:W-:Y:S01]  /*9490*/  IMAD.MOV.U32 R4, RZ, RZ, R14.reuse ;  /* 0x000000ffff047224 */ /* 0x100fe200078e000e */
[----:B------:R-:W0:Y:S01]  /*94a0*/  I2F.RP R15, R14 ;  /* 0x0000000e000f7306 */ /* 0x000e220000209400 */
[----:B------:R-:W-:-:S03]  /*94b0*/  IMAD.IADD R8, R9, 0x1, -R14 ;  /* 0x0000000109087824 */ /* 0x000fc600078e0a0e */
[----:B------:R-:W-:-:S04]  /*94c0*/  ISETP.GT.U32.AND P0, PT, R4, R9, PT ;  /* 0x000000090400720c */ /* 0x000fc80003f04070 */
[----:B------:R-:W-:-:S04]  /*94d0*/  SEL R8, R8, R9, !P0 ;  /* 0x0000000908087207 */ /* 0x000fc80004000000 */
[----:B------:R-:W-:Y:S01]  /*94e0*/  @!P1 IADD3 R8, PT, PT, -R8, RZ, RZ ;  /* 0x000000ff08089210 */ /* 0x000fe20007ffe1ff */
[----:B0-----:R-:W0:Y:S03]  /*94f0*/  MUFU.RCP R15, R15 ;  /* 0x0000000f000f7308 */ /* 0x001e260000001000 */
[----:B------:R-:W-:-:S05]  /*9500*/  SEL R9, R13, R8, !P3 ;  /* 0x000000080d097207 */ /* 0x000fca0005800000 */
[----:B------:R-:W-:-:S05]  /*9510*/  IMAD R9, R10, R20, R9 ;  /* 0x000000140a097224 */ /* 0x000fca00078e0209 */
[C---:B------:R-:W-:Y:S01]  /*9520*/  LEA R12, R9.reuse, UR6, 0x2 ;  /* 0x00000006090c7c11 */ /* 0x040fe2000f8e10ff */
[----:B------:R-:W-:-:S04]  /*9530*/  VIADD R9, R9, UR8 ;  /* 0x0000000809097c36 */ /* 0x000fc80008000000 */
[----:B------:R1:W2:Y:S01]  /*9540*/  LDS R13, [R12+0x6c0] ;  /* 0x0006c0000c0d7984 */ /* 0x0002a20000000800 */
[----:B0-----:R-:W-:Y:S02]  /*9550*/  VIADD R10, R15, 0xffffffe ;  /* 0x0ffffffe0f0a7836 */ /* 0x001fe40000000000 */
[----:B------:R-:W-:Y:S02]  /*9560*/  IMAD.WIDE R8, R9, 0x4, R2 ;  /* 0x0000000409087825 */ /* 0x000fe400078e0202 */
[----:B------:R0:W3:Y:S02]  /*9570*/  F2I.FTZ.U32.TRUNC.NTZ R11, R10 ;  /* 0x0000000a000b7305 */ /* 0x0000e4000021f000 */
[----:B0-----:R-:W-:Y:S01]  /*9580*/  IMAD.MOV.U32 R10, RZ, RZ, RZ ;  /* 0x000000ffff0a7224 */ /* 0x001fe200078e00ff */
[----:B---3--:R-:W-:-:S05]  /*9590*/  IADD3 R17, PT, PT, RZ, -R11, RZ ;  /* 0x8000000bff117210 */ /* 0x008fca0007ffe0ff */
[----:B------:R-:W-:-:S04]  /*95a0*/  IMAD R17, R17, R14, RZ ;  /* 0x0000000e11117224 */ /* 0x000fc800078e02ff */
[----:B-1----:R-:W-:Y:S01]  /*95b0*/  IMAD.HI.U32 R12, R11, R17, R10 ;  /* 0x000000110b0c7227 */ /* 0x002fe200078e000a */
[----:B--2---:R0:W-:Y:S06]  /*95c0*/  STG.E desc[UR12][R8.64], R13 ;  /* 0x0000000d08007986 */ /* 0x0041ec000c10190c */
.L_x_127:
[----:B------:R-:W-:Y:S05]  /*95d0*/  BSYNC.RECONVERGENT B1 ;  /* 0x0000000000017941 */ /* 0x000fea0003800200 */
.L_x_126:
[----:B------:R-:W-:Y:S01]  /*95e0*/  VIADD R5, R5, 0x20 ;  /* 0x0000002005057836 */ /* 0x000fe20000000000 */
[----:B------:R-:W-:Y:S06]  /*95f0*/  @P2 BRA `(.L_x_128) ;  /* 0xfffffffc00482947 */ /* 0x000fec000383ffff */
.L_x_125:
[----:B------:R-:W-:Y:S05]  /*9600*/  BSYNC.RECONVERGENT B0 ;  /* 0x0000000000007941 */ /* 0x000fea0003800200 */
.L_x_124:
[----:B------:R-:W-:-:S04]  /*9610*/  IADD3 R0, PT, PT, R0, -UR7, RZ ;  /* 0x8000000700007c10 */ /* 0x000fc8000fffe0ff */
[----:B------:R-:W-:-:S13]  /*9620*/  ISETP.GT.U32.AND P0, PT, R0, -0x61, PT ;  /* 0xffffff9f0000780c */ /* 0x000fda0003f04070 */
[----:B------:R-:W-:Y:S05]  /*9630*/  @P0 EXIT ;  /* 0x000000000000094d */ /* 0x000fea0003800000 */
[----:B------:R-:W-:Y:S01]  /*9640*/  IABS R0, R20 ;  /* 0x0000001400007213 */ /* 0x000fe20000000000 */
[----:B-12---:R-:W1:Y:S03]  /*9650*/  LDC R4, c[0x0][0x3a8] ;  /* 0x0000ea00ff047b82 */ /* 0x006e660000000800 */
[----:B----4-:R-:W2:Y:S05]  /*9660*/  I2F.RP R10, R0 ;  /* 0x00000000000a7306 */ /* 0x010eaa0000209400 */
[----:B------:R-:W4:Y:S08]  /*9670*/  LDC R6, c[0x0][0x3a4] ;  /* 0x0000e900ff067b82 */ /* 0x000f300000000800 */
[----:B------:R-:W1:Y:S01]  /*9680*/  LDC.64 R2, c[0x0][0x398] ;  /* 0x0000e600ff027b82 */ /* 0x000e620000000a00 */
[----:B--2---:R-:W0:Y:S02]  /*9690*/  MUFU.RCP R10, R10 ;  /* 0x0000000a000a7308 */ /* 0x004e240000001000 */
[----:B0--3--:R-:W-:-:S06]  /*96a0*/  VIADD R8, R10, 0xffffffe ;  /* 0x0ffffffe0a087836 */ /* 0x009fcc0000000000 */
[----:B------:R0:W2:Y:S02]  /*96b0*/  F2I.FTZ.U32.TRUNC.NTZ R9, R8 ;  /* 0x0000000800097305 */ /* 0x0000a4000021f000 */
[----:B0-----:R-:W-:Y:S01]  /*96c0*/  MOV R8, RZ ;  /* 0x000000ff00087202 */ /* 0x001fe20000000f00 */
[----:B--2---:R-:W-:-:S04]  /*96d0*/  IMAD.MOV R7, RZ, RZ, -R9 ;  /* 0x000000ffff077224 */ /* 0x004fc800078e0a09 */
[----:B------:R-:W-:-:S04]  /*96e0*/  IMAD R7, R7, R0, RZ ;  /* 0x0000000007077224 */ /* 0x000fc800078e02ff */
[----:B-1--4-:R-:W-:-:S07]  /*96f0*/  IMAD.HI.U32 R7, R9, R7, R8 ;  /* 0x0000000709077227 */ /* 0x012fce00078e0008 */
.L_x_137:
[----:B---3--:R-:W-:Y:S01]  /*9700*/  IABS R8, R4 ;  /* 0x0000000400087213 */ /* 0x008fe20000000000 */
[----:B-1----:R-:W-:Y:S01]  /*9710*/  VIADD R19, R5, 0x20 ;  /* 0x0000002005137836 */ /* 0x002fe20000000000 */
[----:B0-----:R-:W-:Y:S01]  /*9720*/  IABS R25, R5 ;  /* 0x0000000500197213 */ /* 0x001fe20000000000 */
[----:B------:R-:W-:Y:S01]  /*9730*/  BSSY.RECONVERGENT B0, `(.L_x_129) ;  /* 0x0000056000007945 */ /* 0x000fe20003800200 */
[----:B--2---:R-:W0:Y:S02]  /*9740*/  I2F.RP R9, R8 ;  /* 0x0000000800097306 */ /* 0x004e240000209400 */
[----:B------:R-:W-:Y:S01]  /*9750*/  IABS R21, R19 ;  /* 0x0000001300157213 */ /* 0x000fe20000000000 */
[----:B------:R-:W-:-:S05]  /*9760*/  IMAD.HI.U32 R12, R7, R25, RZ ;  /* 0x00000019070c7227 */ /* 0x000fca00078e00ff */
[----:B------:R-:W-:-:S05]  /*9770*/  IADD3 R7, PT, PT, -R12, RZ, RZ ;  /* 0x000000ff0c077210 */ /* 0x000fca0007ffe1ff */
[----:B------:R-:W-:Y:S01]  /*9780*/  IMAD R25, R8, R7, R25 ;  /* 0x0000000708197224 */ /* 0x000fe200078e0219 */
[----:B0-----:R-:W0:Y:S04]  /*9790*/  MUFU.RCP R9, R9 ;  /* 0x0000000900097308 */ /* 0x001e280000001000 */
[----:B------:R-:W-:-:S13]  /*97a0*/  ISETP.GT.U32.AND P4, PT, R0, R25, PT ;  /* 0x000000190000720c */ /* 0x000fda0003f84070 */
[--C-:B------:R-:W-:Y:S01]  /*97b0*/  @!P4 IMAD.IADD R25, R25, 0x1, -R8.reuse ;  /* 0x000000011919c824 */ /* 0x100fe200078e0a08 */
[----:B------:R-:W-:Y:S01]  /*97c0*/  @!P4 IADD3 R12, PT, PT, R12, 0x1, RZ ;  /* 0x000000010c0cc810 */ /* 0x000fe20007ffe0ff */
[----:B0-----:R-:W-:Y:S02]  /*97d0*/  VIADD R10, R9, 0xffffffe ;  /* 0x0ffffffe090a7836 */ /* 0x001fe40000000000 */
[----:B------:R-:W-:Y:S01]  /*97e0*/  VIADD R9, R5, 0x40 ;  /* 0x0000004005097836 */ /* 0x000fe20000000000 */
[----:B------:R-:W-:Y:S01]  /*97f0*/  ISETP.GE.U32.AND P0, PT, R25, R0, PT ;  /* 0x000000001900720c */ /* 0x000fe20003f06070 */
[----:B------:R0:W1:Y:S01]  /*9800*/  F2I.FTZ.U32.TRUNC.NTZ R11, R10 ;  /* 0x0000000a000b7305 */ /* 0x000062000021f000 */
[----:B------:R-:W-:Y:S02]  /*9810*/  IMAD.MOV.U32 R0, RZ, RZ, R8 ;  /* 0x000000ffff007224 */ /* 0x000fe400078e0008 */
[----:B------:R-:W-:Y:S02]  /*9820*/  IABS R15, R9 ;  /* 0x00000009000f7213 */ /* 0x000fe40000000000 */
[----:B0-----:R-:W-:-:S07]  /*9830*/  MOV R10, RZ ;  /* 0x000000ff000a7202 */ /* 0x001fce0000000f00 */
[----:B------:R-:W-:Y:S02]  /*9840*/  @P0 VIADD R12, R12, 0x1 ;  /* 0x000000010c0c0836 */ /* 0x000fe40000000000 */
[----:B-1----:R-:W-:-:S04]  /*9850*/  IMAD.MOV R13, RZ, RZ, -R11 ;  /* 0x000000ffff0d7224 */ /* 0x002fc800078e0a0b */
[----:B------:R-:W-:-:S04]  /*9860*/  IMAD R7, R13, R8, RZ ;  /* 0x000000080d077224 */ /* 0x000fc800078e02ff */
[----:B------:R-:W-:-:S04]  /*9870*/  IMAD.HI.U32 R7, R11, R7, R10 ;  /* 0x000000070b077227 */ /* 0x000fc800078e000a */
[----:B------:R-:W-:Y:S02]  /*9880*/  VIADD R11, R5, 0x60 ;  /* 0x00000060050b7836 */ /* 0x000fe40000000000 */
[----:B------:R-:W-:-:S03]  /*9890*/  IMAD.HI.U32 R14, R7, R21, RZ ;  /* 0x00000015070e7227 */ /* 0x000fc600078e00ff */
[----:B------:R-:W-:Y:S01]  /*98a0*/  IABS R18, R11 ;  /* 0x0000000b00127213 */ /* 0x000fe20000000000 */
[----:B------:R-:W-:Y:S01]  /*98b0*/  IMAD.HI.U32 R16, R7, R15, RZ ;  /* 0x0000000f07107227 */ /* 0x000fe200078e00ff */
[----:B------:R-:W-:-:S03]  /*98c0*/  IADD3 R10, PT, PT, -R14, RZ, RZ ;  /* 0x000000ff0e0a7210 */ /* 0x000fc60007ffe1ff */
[----:B------:R-:W-:-:S04]  /*98d0*/  IMAD.HI.U32 R17, R7, R18, RZ ;  /* 0x0000001207117227 */ /* 0x000fc800078e00ff */
[----:B------:R-:W-:Y:S01]  /*98e0*/  IMAD R21, R8, R10, R21 ;  /* 0x0000000a08157224 */ /* 0x000fe200078e0215 */
[----:B------:R-:W-:Y:S01]  /*98f0*/  IADD3 R23, PT, PT, -R17, RZ, RZ ;  /* 0x000000ff11177210 */ /* 0x000fe20007ffe1ff */
[----:B------:R-:W-:Y:S01]  /*9900*/  IMAD.MOV R13, RZ, RZ, -R16 ;  /* 0x000000ffff0d7224 */ /* 0x000fe200078e0a10 */
[-C--:B------:R-:W-:Y:S02]  /*9910*/  LOP3.LUT R10, R5, R4.reuse, RZ, 0x3c, !PT ;  /* 0x00000004050a7212 */ /* 0x080fe400078e3cff */
[----:B------:R-:W-:Y:S01]  /*9920*/  ISETP.GT.U32.AND P2, PT, R0, R21, PT ;  /* 0x000000150000720c */ /* 0x000fe20003f44070 */
[----:B------:R-:W-:Y:S01]  /*9930*/  IMAD R15, R8, R13, R15 ;  /* 0x0000000d080f7224 */ /* 0x000fe200078e020f */
[----:B------:R-:W-:Y:S01]  /*9940*/  ISETP.GE.AND P3, PT, R10, RZ, PT ;  /* 0x000000ff0a00720c */ /* 0x000fe20003f66270 */
[----:B------:R-:W-:Y:S01]  /*9950*/  IMAD R13, R8, R23, R18 ;  /* 0x00000017080d7224 */ /* 0x000fe200078e0212 */
[----:B------:R-:W-:Y:S02]  /*9960*/  LOP3.LUT R10, R19, R4, RZ, 0x3c, !PT ;  /* 0x00000004130a7212 */ /* 0x000fe400078e3cff */
[----:B------:R-:W-:-:S02]  /*9970*/  ISETP.GT.U32.AND P5, PT, R0, R15, PT ;  /* 0x0000000f0000720c */ /* 0x000fc40003fa4070 */
[----:B------:R-:W-:Y:S02]  /*9980*/  ISETP.GT.U32.AND P1, PT, R0, R13, PT ;  /* 0x0000000d0000720c */ /* 0x000fe40003f24070 */
[----:B------:R-:W-:-:S03]  /*9990*/  LOP3.LUT R18, R11, R4, RZ, 0x3c, !PT ;  /* 0x000000040b127212 */ /* 0x000fc600078e3cff */
[--C-:B------:R-:W-:Y:S01]  /*99a0*/  @!P2 IMAD.IADD R21, R21, 0x1, -R8.reuse ;  /* 0x000000011515a824 */ /* 0x100fe200078e0a08 */
[----:B------:R-:W-:Y:S02]  /*99b0*/  @!P2 IADD3 R14, PT, PT, R14, 0x1, RZ ;  /* 0x000000010e0ea810 */ /* 0x000fe40007ffe0ff */
[----:B------:R-:W-:Y:S02]  /*99c0*/  ISETP.GE.AND P2, PT, R10, RZ, PT ;  /* 0x000000ff0a00720c */ /* 0x000fe40003f46270 */
[----:B------:R-:W-:Y:S01]  /*99d0*/  ISETP.GE.U32.AND P6, PT, R21, R0, PT ;  /* 0x000000001500720c */ /* 0x000fe20003fc6070 */
[--C-:B------:R-:W-:Y:S01]  /*99e0*/  @!P5 IMAD.IADD R15, R15, 0x1, -R8.reuse ;  /* 0x000000010f0fd824 */ /* 0x100fe200078e0a08 */
[----:B------:R-:W-:Y:S01]  /*99f0*/  LOP3.LUT R10, R9, R4, RZ, 0x3c, !PT ;  /* 0x00000004090a7212 */ /* 0x000fe200078e3cff */
[----:B------:R-:W-:Y:S01]  /*9a00*/  @!P1 IMAD.IADD R13, R13, 0x1, -R8 ;  /* 0x000000010d0d9824 */ /* 0x000fe200078e0a08 */
[----:B------:R-:W-:Y:S01]  /*9a10*/  @!P1 IADD3 R17, PT, PT, R17, 0x1, RZ ;  /* 0x0000000111119810 */ /* 0x000fe20007ffe0ff */
[----:B------:R-:W-:Y:S01]  /*9a20*/  @!P5 VIADD R16, R16, 0x1 ;  /* 0x000000011010d836 */ /* 0x000fe20000000000 */
[----:B------:R-:W-:-:S02]  /*9a30*/  ISETP.GE.U32.AND P4, PT, R15, R0, PT ;  /* 0x000000000f00720c */ /* 0x000fc40003f86070 */
[----:B------:R-:W-:Y:S02]  /*9a40*/  ISETP.GE.U32.AND P0, PT, R13, R0, PT ;  /* 0x000000000d00720c */ /* 0x000fe40003f06070 */
[----:B------:R-:W-:Y:S02]  /*9a50*/  ISETP.GE.AND P5, PT, R10, RZ, PT ;  /* 0x000000ff0a00720c */ /* 0x000fe40003fa6270 */
[----:B------:R-:W-:Y:S01]  /*9a60*/  ISETP.NE.AND P1, PT, R4, RZ, PT ;  /* 0x000000ff0400720c */ /* 0x000fe20003f25270 */
[----:B------:R-:W-:Y:S01]  /*9a70*/  @P6 VIADD R14, R14, 0x1 ;  /* 0x000000010e0e6836 */ /* 0x000fe20000000000 */
[----:B------:R-:W-:Y:S02]  /*9a80*/  LOP3.LUT R10, RZ, R4, RZ, 0x33, !PT ;  /* 0x00000004ff0a7212 */ /* 0x000fe400078e33ff */
[----:B------:R-:W-:Y:S01]  /*9a90*/  @!P3 IADD3 R12, PT, PT, -R12, RZ, RZ ;  /* 0x000000ff0c0cb210 */ /* 0x000fe20007ffe1ff */
[----:B------:R-:W-:Y:S01]  /*9aa0*/  @!P2 IMAD.MOV R14, RZ, RZ, -R14 ;  /* 0x000000ffff0ea224 */ /* 0x000fe200078e0a0e */
[----:B------:R-:W-:Y:S01]  /*9ab0*/  ISETP.GE.AND P6, PT, R18, RZ, PT ;  /* 0x000000ff1200720c */ /* 0x000fe20003fc6270 */
[----:B------:R-:W-:Y:S01]  /*9ac0*/  @P4 VIADD R16, R16, 0x1 ;  /* 0x0000000110104836 */ /* 0x000fe20000000000 */
[C---:B------:R-:W-:Y:S01]  /*9ad0*/  SEL R18, R10.reuse, R12, !P1 ;  /* 0x0000000c0a127207 */ /* 0x040fe20004800000 */
[----:B------:R-:W-:Y:S01]  /*9ae0*/  @P0 VIADD R17, R17, 0x1 ;  /* 0x0000000111110836 */ /* 0x000fe20000000000 */
[----:B------:R-:W-:Y:S01]  /*9af0*/  SEL R14, R10, R14, !P1 ;  /* 0x0000000e0a0e7207 */ /* 0x000fe20004800000 */
[----:B------:R-:W-:-:S02]  /*9b00*/  @!P5 IMAD.MOV R16, RZ, RZ, -R16 ;  /* 0x000000ffff10d224 */ /* 0x000fc400078e0a10 */
[----:B------:R-:W-:Y:S02]  /*9b10*/  VIADD R27, R18, UR4 ;  /* 0x00000004121b7c36 */ /* 0x000fe40008000000 */
[----:B------:R-:W-:Y:S01]  /*9b20*/  VIADD R29, R14, UR4 ;  /* 0x000000040e1d7c36 */ /* 0x000fe20008000000 */
[C---:B------:R-:W-:Y:S02]  /*9b30*/  SEL R23, R10.reuse, R16, !P1 ;  /* 0x000000100a177207 */ /* 0x040fe40004800000 */
[----:B------:R-:W-:Y:S02]  /*9b40*/  ISETP.GE.AND P3, PT, R27, R6, PT ;  /* 0x000000061b00720c */ /* 0x000fe40003f66270 */
[----:B------:R-:W-:Y:S02]  /*9b50*/  @!P6 IADD3 R17, PT, PT, -R17, RZ, RZ ;  /* 0x000000ff1111e210 */ /* 0x000fe40007ffe1ff */
[----:B------:R-:W-:Y:S02]  /*9b60*/  IADD3 R31, PT, PT, R23, UR4, RZ ;  /* 0x00000004171f7c10 */ /* 0x000fe4000fffe0ff */
[----:B------:R-:W-:-:S02]  /*9b70*/  SEL R17, R10, R17, !P1 ;  /* 0x000000110a117207 */ /* 0x000fc40004800000 */
[-C--:B------:R-:W-:Y:S02]  /*9b80*/  ISETP.GE.AND P5, PT, R29, R6.reuse, PT ;  /* 0x000000061d00720c */ /* 0x080fe40003fa6270 */
[----:B------:R-:W-:Y:S01]  /*9b90*/  ISETP.GE.AND P0, PT, R31, R6, PT ;  /* 0x000000061f00720c */ /* 0x000fe20003f06270 */
[----:B------:R-:W-:-:S05]  /*9ba0*/  VIADD R33, R17, UR4 ;  /* 0x0000000411217c36 */ /* 0x000fca0008000000 */
[----:B------:R-:W-:Y:S01]  /*9bb0*/  ISETP.GE.AND P2, PT, R33, R6, PT ;  /* 0x000000062100720c */ /* 0x000fe20003f46270 */
[----:B------:R-:W-:-:S12]  /*9bc0*/  @P3 BRA `(.L_x_130) ;  /* 0x0000000000303947 */ /* 0x000fd80003800000 */
[----:B------:R-:W-:Y:S01]  /*9bd0*/  ISETP.GE.AND P4, PT, R5, RZ, PT ;  /* 0x000000ff0500720c */ /* 0x000fe20003f86270 */
[----:B------:R-:W-:Y:S01]  /*9be0*/  IMAD.IADD R12, R25, 0x1, -R8 ;  /* 0x00000001190c7824 */ /* 0x000fe200078e0a08 */
[----:B------:R-:W-:-:S04]  /*9bf0*/  ISETP.GT.U32.AND P3, PT, R8, R25, PT ;  /* 0x000000190800720c */ /* 0x000fc80003f64070 */
[----:B------:R-:W-:-:S07]  /*9c00*/  SEL R25, R12, R25, !P3 ;  /* 0x000000190c197207 */ /* 0x000fce0005800000 */
[----:B------:R-:W-:-:S04]  /*9c10*/  @!P4 IADD3 R25, PT, PT, -R25, RZ, RZ ;  /* 0x000000ff1919c210 */ /* 0x000fc80007ffe1ff */
[----:B------:R-:W-:-:S05]  /*9c20*/  SEL R25, R10, R25, !P1 ;  /* 0x000000190a197207 */ /* 0x000fca0004800000 */
[----:B------:R-:W-:-:S05]  /*9c30*/  IMAD R25, R18, R4, R25 ;  /* 0x0000000412197224 */ /* 0x000fca00078e0219 */
[C---:B------:R-:W-:Y:S01]  /*9c40*/  LEA R12, R25.reuse, UR6, 0x2 ;  /* 0x00000006190c7c11 */ /* 0x040fe2000f8e10ff */
[----:B------:R-:W-:-:S04]  /*9c50*/  VIADD R25, R25, UR8 ;  /* 0x0000000819197c36 */ /* 0x000fc80008000000 */
[----:B------:R-:W0:Y:S01]  /*9c60*/  LDS R27, [R12+0x6c0] ;  /* 0x0006c0000c1b7984 */ /* 0x000e220000000800 */
[----:B------:R-:W-:-:S05]  /*9c70*/  IMAD.WIDE R24, R25, 0x4, R2 ;  /* 0x0000000419187825 */ /* 0x000fca00078e0202 */
[----:B0-----:R0:W-:Y:S02]  /*9c80*/  STG.E desc[UR12][R24.64], R27 ;  /* 0x0000001b18007986 */ /* 0x0011e4000c10190c */
.L_x_130:
[----:B------:R-:W-:Y:S05]  /*9c90*/  BSYNC.RECONVERGENT B0 ;  /* 0x0000000000007941 */ /* 0x000fea0003800200 */
.L_x_129:
[----:B------:R-:W-:Y:S04]  /*9ca0*/  BSSY.RECONVERGENT B0, `(.L_x_131) ;  /* 0x000000e000007945 */ /* 0x000fe80003800200 */
[----:B------:R-:W-:Y:S05]  /*9cb0*/  @P5 BRA `(.L_x_132) ;  /* 0x0000000000305947 */ /* 0x000fea0003800000 */
[----:B------:R-:W-:Y:S01]  /*9cc0*/  ISETP.GE.AND P4, PT, R19, RZ, PT ;  /* 0x000000ff1300720c */ /* 0x000fe20003f86270 */
[----:B------:R-:W-:Y:S01]  /*9cd0*/  IMAD.IADD R12, R21, 0x1, -R8 ;  /* 0x00000001150c7824 */ /* 0x000fe200078e0a08 */
[----:B------:R-:W-:-:S04]  /*9ce0*/  ISETP.GT.U32.AND P3, PT, R0, R21, PT ;  /* 0x000000150000720c */ /* 0x000fc80003f64070 */
[----:B------:R-:W-:-:S07]  /*9cf0*/  SEL R21, R12, R21, !P3 ;  /* 0x000000150c157207 */ /* 0x000fce0005800000 */
[----:B------:R-:W-:-:S04]  /*9d00*/  @!P4 IADD3 R21, PT, PT, -R21, RZ, RZ ;  /* 0x000000ff1515c210 */ /* 0x000fc80007ffe1ff */
[----:B------:R-:W-:-:S05]  /*9d10*/  SEL R21, R10, R21, !P1 ;  /* 0x000000150a157207 */ /* 0x000fca0004800000 */
[----:B------:R-:W-:-:S04]  /*9d20*/  IMAD R21, R14, R4, R21 ;  /* 0x000000040e157224 */ /* 0x000fc800078e0215 */
[C---:B------:R-:W-:Y:S01]  /*9d30*/  VIADD R19, R21.reuse, UR8 ;  /* 0x0000000815137c36 */ /* 0x040fe20008000000 */
[----:B------:R-:W-:-:S03]  /*9d40*/  LEA R12, R21, UR6, 0x2 ;  /* 0x00000006150c7c11 */ /* 0x000fc6000f8e10ff */
[----:B------:R-:W-:Y:S02]  /*9d50*/  IMAD.WIDE R18, R19, 0x4, R2 ;  /* 0x0000000413127825 */ /* 0x000fe400078e0202 */
[----:B0-----:R-:W0:Y:S04]  /*9d60*/  LDS R25, [R12+0x6c0] ;  /* 0x0006c0000c197984 */ /* 0x001e280000000800 */
[----:B0-----:R1:W-:Y:S02]  /*9d70*/  STG.E desc[UR12][R18.64], R25 ;  /* 0x0000001912007986 */ /* 0x0013e4000c10190c */
.L_x_132:
[----:B------:R-:W-:Y:S05]  /*9d80*/  BSYNC.RECONVERGENT B0 ;  /* 0x0000000000007941 */ /* 0x000fea0003800200 */
.L_x_131:
        /* <DEDUP_REMOVED lines=11> */
[----:B------:R-:W-:Y:S01]  /*9e40*/  IMAD.WIDE R14, R15, 0x4, R2 ;  /* 0x000000040f0e7825 */ /* 0x000fe200078e0202 */
[----:B------:R-:W2:Y:S04]  /*9e50*/  LDS R9, [R9+0x6c0] ;  /* 0x0006c00009097984 */ /* 0x000ea80000000800 */
[----:B--2---:R2:W-:Y:S02]  /*9e60*/  STG.E desc[UR12][R14.64], R9 ;  /* 0x000000090e007986 */ /* 0x0045e4000c10190c */
.L_x_134:
[----:B------:R-:W-:Y:S05]  /*9e70*/  BSYNC.RECONVERGENT B0 ;  /* 0x0000000000007941 */ /* 0x000fea0003800200 */
.L_x_133:
        /* <DEDUP_REMOVED lines=9> */
[C---:B--2---:R-:W-:Y:S01]  /*9f10*/  VIADD R9, R10.reuse, UR8 ;  /* 0x000000080a097c36 */ /* 0x044fe20008000000 */
[----:B------:R-:W-:-:S03]  /*9f20*/  LEA R11, R10, UR6, 0x2 ;  /* 0x000000060a0b7c11 */ /* 0x000fc6000f8e10ff */
[----:B------:R-:W-:-:S03]  /*9f30*/  IMAD.WIDE R8, R9, 0x4, R2 ;  /* 0x0000000409087825 */ /* 0x000fc600078e0202 */
[----:B------:R-:W2:Y:S04]  /*9f40*/  LDS R11, [R11+0x6c0] ;  /* 0x0006c0000b0b7984 */ /* 0x000ea80000000800 */
[----:B--2---:R3:W-:Y:S02]  /*9f50*/  STG.E desc[UR12][R8.64], R11 ;  /* 0x0000000b08007986 */ /* 0x0047e4000c10190c */
.L_x_136:
[----:B------:R-:W-:Y:S05]  /*9f60*/  BSYNC.RECONVERGENT B0 ;  /* 0x0000000000007941 */ /* 0x000fea0003800200 */
.L_x_135:
[----:B------:R-:W-:-:S05]  /*9f70*/  VIADD R5, R5, 0x80 ;  /* 0x0000008005057836 */ /* 0x000fca0000000000 */
[----:B------:R-:W-:-:S13]  /*9f80*/  ISETP.GE.AND P0, PT, R5, UR7, PT ;  /* 0x0000000705007c0c */ /* 0x000fda000bf06270 */
[----:B------:R-:W-:Y:S05]  /*9f90*/  @!P0 BRA `(.L_x_137) ;  /* 0xfffffff400d88947 */ /* 0x000fea000383ffff */
[----:B------:R-:W-:Y:S05]  /*9fa0*/  EXIT ;  /* 0x000000000000794d */ /* 0x000fea0003800000 */
        .weak           $__internal_0_$__cuda_sm20_rcp_rn_f32_slowpath
        .type           $__internal_0_$__cuda_sm20_rcp_rn_f32_slowpath,@function
        .size           $__internal_0_$__cuda_sm20_rcp_rn_f32_slowpath,($__internal_1_$__cuda_sm3x_div_rn_noftz_f32_slowpath - $__internal_0_$__cuda_sm20_rcp_rn_f32_slowpath)
$__internal_0_$__cuda_sm20_rcp_rn_f32_slowpath:
[----:B------:R-:W-:Y:S01]  /*9fb0*/  SHF.L.U32 R9, R8, 0x1, RZ ;  /* 0x0000000108097819 */ /* 0x000fe200000006ff */
[----:B------:R-:W-:Y:S03]  /*9fc0*/  BSSY.RECONVERGENT B2, `(.L_x_138) ;  /* 0x0000030000027945 */ /* 0x000fe60003800200 */
[----:B------:R-:W-:-:S04]  /*9fd0*/  SHF.R.U32.HI R9, RZ, 0x18, R9 ;  /* 0x00000018ff097819 */ /* 0x000fc80000011609 */
[----:B------:R-:W-:-:S13]  /*9fe0*/  ISETP.NE.U32.AND P0, PT, R9, RZ, PT ;  /* 0x000000ff0900720c */ /* 0x000fda0003f05070 */
[----:B------:R-:W-:Y:S05]  /*9ff0*/  @P0 BRA `(.L_x_139) ;  /* 0x0000000000280947 */ /* 0x000fea0003800000 */
[----:B------:R-:W-:-:S05]  /*a000*/  IMAD.SHL.U32 R9, R8, 0x2, RZ ;  /* 0x0000000208097824 */ /* 0x000fca00078e00ff */
[----:B------:R-:W-:-:S13]  /*a010*/  ISETP.NE.AND P0, PT, R9, RZ, PT ;  /* 0x000000ff0900720c */ /* 0x000fda0003f05270 */
[----:B------:R-:W-:Y:S01]  /*a020*/  @P0 FFMA R14, R8, 1.84467440737095516160e+19, RZ ;  /* 0x5f800000080e0823 */ /* 0x000fe200000000ff */
[----:B------:R-:W-:Y:S08]  /*a030*/  @!P0 MUFU.RCP R13, R8 ;  /* 0x00000008000d8308 */ /* 0x000ff00000001000 */
[----:B------:R-:W0:Y:S02]  /*a040*/  @P0 MUFU.RCP R9, R14 ;  /* 0x0000000e00090308 */ /* 0x000e240000001000 */
[----:B0-----:R-:W-:-:S04]  /*a050*/  @P0 FFMA R15, R14, R9, -1 ;  /* 0xbf8000000e0f0423 */ /* 0x001fc80000000009 */
[----:B------:R-:W-:-:S04]  /*a060*/  @P0 FADD.FTZ R16, -R15, -RZ ;  /* 0x800000ff0f100221 */ /* 0x000fc80000010100 */
[----:B------:R-:W-:-:S04]  /*a070*/  @P0 FFMA R9, R9, R16, R9 ;  /* 0x0000001009090223 */ /* 0x000fc80000000009 */
[----:B------:R-:W-:Y:S01]  /*a080*/  @P0 FFMA R13, R9, 1.84467440737095516160e+19, RZ ;  /* 0x5f800000090d0823 */ /* 0x000fe200000000ff */
[----:B------:R-:W-:Y:S06]  /*a090*/  BRA `(.L_x_140) ;  /* 0x0000000000887947 */ /* 0x000fec0003800000 */
.L_x_139:
[----:B------:R-:W-:-:S05]  /*a0a0*/  VIADD R13, R9, 0xffffff03 ;  /* 0xffffff03090d7836 */ /* 0x000fca0000000000 */
[----:B------:R-:W-:-:S13]  /*a0b0*/  ISETP.GT.U32.AND P0, PT, R13, 0x1, PT ;  /* 0x000000010d00780c */ /* 0x000fda0003f04070 */
[----:B------:R-:W-:Y:S05]  /*a0c0*/  @P0 BRA `(.L_x_141) ;  /* 0x0000000000780947 */ /* 0x000fea0003800000 */
[----:B------:R-:W-:Y:S02]  /*a0d0*/  LOP3.LUT R14, R8, 0x7fffff, RZ, 0xc0, !PT ;  /* 0x007fffff080e7812 */ /* 0x000fe400078ec0ff */
[----:B------:R-:W-:Y:S02]  /*a0e0*/  MOV R18, 0x3 ;  /* 0x0000000300127802 */ /* 0x000fe40000000f00 */
[----:B------:R-:W-:Y:S02]  /*a0f0*/  LOP3.LUT R14, R14, 0x3f800000, RZ, 0xfc, !PT ;  /* 0x3f8000000e0e7812 */ /* 0x000fe400078efcff */
[----:B------:R-:W-:Y:S02]  /*a100*/  SHF.L.U32 R19, R18, R13, RZ ;  /* 0x0000000d12137219 */ /* 0x000fe400000006ff */
[----:B------:R-:W0:Y:S01]  /*a110*/  MUFU.RCP R15, R14 ;  /* 0x0000000e000f7308 */ /* 0x000e220000001000 */
[----:B------:R-:W-:Y:S01]  /*a120*/  IADD3 R9, PT, PT, R9, -0xfc, RZ ;  /* 0xffffff0409097810 */ /* 0x000fe20007ffe0ff */
[----:B0-----:R-:W-:-:S04]  /*a130*/  FFMA R16, R14, R15, -1 ;  /* 0xbf8000000e107423 */ /* 0x001fc8000000000f */
[----:B------:R-:W-:-:S04]  /*a140*/  FADD.FTZ R16, -R16, -RZ ;  /* 0x800000ff10107221 */ /* 0x000fc80000010100 */
[CCC-:B------:R-:W-:Y:S01]  /*a150*/  FFMA.RM R17, R15.reuse, R16.reuse, R15.reuse ;  /* 0x000000100f117223 */ /* 0x1c0fe2000000400f */
[----:B------:R-:W-:-:S04]  /*a160*/  FFMA.RP R16, R15, R16, R15 ;  /* 0x000000100f107223 */ /* 0x000fc8000000800f */
[C---:B------:R-:W-:Y:S02]  /*a170*/  LOP3.LUT R15, R17.reuse, 0x7fffff, RZ, 0xc0, !PT ;  /* 0x007fffff110f7812 */ /* 0x040fe400078ec0ff */
[----:B------:R-:W-:Y:S02]  /*a180*/  FSETP.NEU.FTZ.AND P0, PT, R17, R16, PT ;  /* 0x000000101100720b */ /* 0x000fe40003f1d000 */
[----:B------:R-:W-:Y:S02]  /*a190*/  LOP3.LUT R16, R15, 0x800000, RZ, 0xfc, !PT ;  /* 0x008000000f107812 */ /* 0x000fe400078efcff */
[----:B------:R-:W-:Y:S02]  /*a1a0*/  SEL R15, RZ, 0xffffffff, !P0 ;  /* 0xffffffffff0f7807 */ /* 0x000fe40004000000 */
[----:B------:R-:W-:Y:S02]  /*a1b0*/  LOP3.LUT R14, R19, R16, RZ, 0xc0, !PT ;  /* 0x00000010130e7212 */ /* 0x000fe400078ec0ff */
[----:B------:R-:W-:Y:S01]  /*a1c0*/  SHF.R.U32.HI R9, RZ, R9, R16 ;  /* 0x00000009ff097219 */ /* 0x000fe20000011610 */
[----:B------:R-:W-:Y:S01]  /*a1d0*/  IMAD.MOV R15, RZ, RZ, -R15 ;  /* 0x000000ffff0f7224 */ /* 0x000fe200078e0a0f */
[----:B------:R-:W-:-:S04]  /*a1e0*/  SHF.R.U32.HI R14, RZ, R13, R14 ;  /* 0x0000000dff0e7219 */ /* 0x000fc8000001160e */
[----:B------:R-:W-:Y:S02]  /*a1f0*/  LOP3.LUT P1, RZ, R15, R13, R16, 0xf8, !PT ;  /* 0x0000000d0fff7212 */ /* 0x000fe4000782f810 */
[C---:B------:R-:W-:Y:S02]  /*a200*/  LOP3.LUT P0, RZ, R14.reuse, 0x1, RZ, 0xc0, !PT ;  /* 0x000000010eff7812 */ /* 0x040fe4000780c0ff */
[----:B------:R-:W-:-:S04]  /*a210*/  LOP3.LUT P3, RZ, R14, 0x2, RZ, 0xc0, !PT ;  /* 0x000000020eff7812 */ /* 0x000fc8000786c0ff */
[----:B------:R-:W-:Y:S02]  /*a220*/  PLOP3.LUT P0, PT, P0, P1, P3, 0xe0, 0x0 ;  /* 0x000000000000781c */ /* 0x000fe40000703c30 */
[----:B------:R-:W-:Y:S02]  /*a230*/  LOP3.LUT P1, RZ, R8, 0x7fffff, RZ, 0xc0, !PT ;  /* 0x007fffff08ff7812 */ /* 0x000fe4000782c0ff */
[----:B------:R-:W-:-:S05]  /*a240*/  SEL R13, RZ, 0x1, !P0 ;  /* 0x00000001ff0d7807 */ /* 0x000fca0004000000 */
[----:B------:R-:W-:-:S05]  /*a250*/  IMAD.MOV R13, RZ, RZ, -R13 ;  /* 0x000000ffff0d7224 */ /* 0x000fca00078e0a0d */
[----:B------:R-:W-:-:S13]  /*a260*/  ISETP.GE.AND P0, PT, R13, RZ, PT ;  /* 0x000000ff0d00720c */ /* 0x000fda0003f06270 */
[----:B------:R-:W-:-:S04]  /*a270*/  @!P0 VIADD R9, R9, 0x1 ;  /* 0x0000000109098836 */ /* 0x000fc80000000000 */
[----:B------:R-:W-:-:S05]  /*a280*/  @!P1 IMAD.SHL.U32 R9, R9, 0x2, RZ ;  /* 0x0000000209099824 */ /* 0x000fca00078e00ff */
[----:B------:R-:W-:Y:S01]  /*a290*/  LOP3.LUT R13, R9, 0x80000000, R8, 0xf8, !PT ;  /* 0x80000000090d7812 */ /* 0x000fe200078ef808 */
[----:B------:R-:W-:Y:S06]  /*a2a0*/  BRA `(.L_x_140) ;  /* 0x0000000000047947 */ /* 0x000fec0003800000 */
.L_x_141:
[----:B------:R0:W1:Y:S02]  /*a2b0*/  MUFU.RCP R13, R8 ;  /* 0x00000008000d7308 */ /* 0x0000640000001000 */
.L_x_140:
[----:B------:R-:W-:Y:S05]  /*a2c0*/  BSYNC.RECONVERGENT B2 ;  /* 0x0000000000027941 */ /* 0x000fea0003800200 */
.L_x_138:
[----:B-1----:R-:W-:Y:S01]  /*a2d0*/  MOV R9, R13 ;  /* 0x0000000d00097202 */ /* 0x002fe20000000f00 */
[----:B------:R-:W-:-:S04]  /*a2e0*/  IMAD.MOV.U32 R13, RZ, RZ, 0x0 ;  /* 0x00000000ff0d7424 */ /* 0x000fc800078e00ff */
[----:B0-----:R-:W-:Y:S05]  /*a2f0*/  RET.REL.NODEC R12 `(_Z29flashattn_forward_wmma_kernelPK6__halfS1_S1_Pfiiif) ;  /* 0xffffff5c0c407950 */ /* 0x001fea0003c3ffff */
        .weak           $__internal_1_$__cuda_sm3x_div_rn_noftz_f32_slowpath
        .type           $__internal_1_$__cuda_sm3x_div_rn_noftz_f32_slowpath,@function
        .size           $__internal_1_$__cuda_sm3x_div_rn_noftz_f32_slowpath,(.L_x_155 - $__internal_1_$__cuda_sm3x_div_rn_noftz_f32_slowpath)
$__internal_1_$__cuda_sm3x_div_rn_noftz_f32_slowpath:
[--C-:B------:R-:W-:Y:S01]  /*a300*/  SHF.R.U32.HI R11, RZ, 0x17, R10.reuse ;  /* 0x00000017ff0b7819 */ /* 0x100fe2000001160a */
[----:B------:R-:W-:Y:S01]  /*a310*/  BSSY.RECONVERGENT B1, `(.L_x_142) ;  /* 0x0000064000017945 */ /* 0x000fe20003800200 */
[----:B------:R-:W-:Y:S01]  /*a320*/  SHF.R.U32.HI R8, RZ, 0x17, R9 ;  /* 0x00000017ff087819 */ /* 0x000fe20000011609 */
[----:B------:R-:W-:Y:S01]  /*a330*/  IMAD.MOV.U32 R14, RZ, RZ, R10 ;  /* 0x000000ffff0e7224 */ /* 0x000fe200078e000a */
[----:B------:R-:W-:Y:S02]  /*a340*/  LOP3.LUT R19, R11, 0xff, RZ, 0xc0, !PT ;  /* 0x000000ff0b137812 */ /* 0x000fe400078ec0ff */
[----:B------:R-:W-:-:S03]  /*a350*/  LOP3.LUT R16, R8, 0xff, RZ, 0xc0, !PT ;  /* 0x000000ff08107812 */ /* 0x000fc600078ec0ff */
[----:B------:R-:W-:Y:S01]  /*a360*/  VIADD R15, R19, 0xffffffff ;  /* 0xffffffff130f7836 */ /* 0x000fe20000000000 */
[----:B------:R-:W-:-:S04]  /*a370*/  IADD3 R13, PT, PT, R16, -0x1, RZ ;  /* 0xffffffff100d7810 */ /* 0x000fc80007ffe0ff */
[----:B------:R-:W-:-:S04]  /*a380*/  ISETP.GT.U32.AND P0, PT, R15, 0xfd, PT ;  /* 0x000000fd0f00780c */ /* 0x000fc80003f04070 */
[----:B------:R-:W-:-:S13]  /*a390*/  ISETP.GT.U32.OR P0, PT, R13, 0xfd, P0 ;  /* 0x000000fd0d00780c */ /* 0x000fda0000704470 */
[----:B------:R-:W-:Y:S01]  /*a3a0*/  @!P0 IMAD.MOV.U32 R11, RZ, RZ, RZ ;  /* 0x000000ffff0b8224 */ /* 0x000fe200078e00ff */
[----:B------:R-:W-:Y:S06]  /*a3b0*/  @!P0 BRA `(.L_x_143) ;  /* 0x0000000000608947 */ /* 0x000fec0003800000 */
[----:B------:R-:W-:Y:S02]  /*a3c0*/  FSETP.GTU.FTZ.AND P0, PT, |R9|, +INF , PT ;  /* 0x7f8000000900780b */ /* 0x000fe40003f1c200 */
[----:B------:R-:W-:Y:S02]  /*a3d0*/  FSETP.GTU.FTZ.AND P4, PT, |R10|, +INF , PT ;  /* 0x7f8000000a00780b */ /* 0x000fe40003f9c200 */
[----:B------:R-:W-:Y:S02]  /*a3e0*/  MOV R8, R10 ;  /* 0x0000000a00087202 */ /* 0x000fe40000000f00 */
[----:B------:R-:W-:-:S13]  /*a3f0*/  PLOP3.LUT P0, PT, P0, P4, PT, 0xf8, 0x8f ;  /* 0x00000000008f781c */ /* 0x000fda0000709f70 */
[----:B------:R-:W-:Y:S05]  /*a400*/  @P0 BRA `(.L_x_144) ;  /* 0x00000004004c0947 */ /* 0x000fea0003800000 */
[----:B------:R-:W-:-:S13]  /*a410*/  LOP3.LUT P0, RZ, R14, 0x7fffffff, R9, 0xc8, !PT ;  /* 0x7fffffff0eff7812 */ /* 0x000fda000780c809 */
[----:B------:R-:W-:Y:S05]  /*a420*/  @!P0 BRA `(.L_x_145) ;  /* 0x00000004003c8947 */ /* 0x000fea0003800000 */
[C---:B------:R-:W-:Y:S02]  /*a430*/  FSETP.NEU.FTZ.AND P4, PT, |R9|.reuse, +INF , PT ;  /* 0x7f8000000900780b */ /* 0x040fe40003f9d200 */
[----:B------:R-:W-:Y:S02]  /*a440*/  FSETP.NEU.FTZ.AND P5, PT, |R8|, +INF , PT ;  /* 0x7f8000000800780b */ /* 0x000fe40003fbd200 */
[----:B------:R-:W-:-:S11]  /*a450*/  FSETP.NEU.FTZ.AND P0, PT, |R9|, +INF , PT ;  /* 0x7f8000000900780b */ /* 0x000fd60003f1d200 */
[----:B------:R-:W-:Y:S05]  /*a460*/  @!P5 BRA !P4, `(.L_x_145) ;  /* 0x00000004002cd947 */ /* 0x000fea0006000000 */
[----:B------:R-:W-:-:S04]  /*a470*/  LOP3.LUT P4, RZ, R9, 0x7fffffff, RZ, 0xc0, !PT ;  /* 0x7fffffff09ff7812 */ /* 0x000fc8000788c0ff */
[----:B------:R-:W-:-:S13]  /*a480*/  PLOP3.LUT P4, PT, P5, P4, PT, 0x2f, 0xf2 ;  /* 0x0000000000f2781c */ /* 0x000fda0002f88577 */
[----:B------:R-:W-:Y:S05]  /*a490*/  @P4 BRA `(.L_x_146) ;  /* 0x0000000400184947 */ /* 0x000fea0003800000 */
[----:B------:R-:W-:-:S04]  /*a4a0*/  LOP3.LUT P4, RZ, R14, 0x7fffffff, RZ, 0xc0, !PT ;  /* 0x7fffffff0eff7812 */ /* 0x000fc8000788c0ff */
[----:B------:R-:W-:-:S13]  /*a4b0*/  PLOP3.LUT P0, PT, P0, P4, PT, 0x2f, 0xf2 ;  /* 0x0000000000f2781c */ /* 0x000fda0000708577 */
[----:B------:R-:W-:Y:S05]  /*a4c0*/  @P0 BRA `(.L_x_147) ;  /* 0x0000000400000947 */ /* 0x000fea0003800000 */
[----:B------:R-:W-:Y:S02]  /*a4d0*/  ISETP.GE.AND P0, PT, R13, RZ, PT ;  /* 0x000000ff0d00720c */ /* 0x000fe40003f06270 */
[----:B------:R-:W-:-:S11]  /*a4e0*/  ISETP.GE.AND P4, PT, R15, RZ, PT ;  /* 0x000000ff0f00720c */ /* 0x000fd60003f86270 */
[----:B------:R-:W-:Y:S02]  /*a4f0*/  @P0 IMAD.MOV.U32 R11, RZ, RZ, RZ ;  /* 0x000000ffff0b0224 */ /* 0x000fe400078e00ff */
[----:B------:R-:W-:Y:S01]  /*a500*/  @!P0 FFMA R9, R9, 1.84467440737095516160e+19, RZ ;  /* 0x5f80000009098823 */ /* 0x000fe200000000ff */
[----:B------:R-:W-:Y:S02]  /*a510*/  @!P0 IMAD.MOV.U32 R11, RZ, RZ, -0x40 ;  /* 0xffffffc0ff0b8424 */ /* 0x000fe400078e00ff */
[----:B------:R-:W-:-:S03]  /*a520*/  @!P4 FFMA R14, R8, 1.84467440737095516160e+19, RZ ;  /* 0x5f800000080ec823 */ /* 0x000fc600000000ff */
[----:B------:R-:W-:-:S07]  /*a530*/  @!P4 IADD3 R11, PT, PT, R11, 0x40, RZ ;  /* 0x000000400b0bc810 */ /* 0x000fce0007ffe0ff */
.L_x_143:
[----:B------:R-:W-:Y:S01]  /*a540*/  LEA R13, R19, 0xc0800000, 0x17 ;  /* 0xc0800000130d7811 */ /* 0x000fe200078eb8ff */
[----:B------:R-:W-:Y:S04]  /*a550*/  BSSY.RECONVERGENT B2, `(.L_x_148) ;  /* 0x0000036000027945 */ /* 0x000fe80003800200 */
[----:B------:R-:W-:Y:S02]  /*a560*/  IMAD.IADD R13, R14, 0x1, -R13 ;  /* 0x000000010e0d7824 */ /* 0x000fe400078e0a0d */
[----:B------:R-:W-:Y:S02]  /*a570*/  VIADD R14, R16, 0xffffff81 ;  /* 0xffffff81100e7836 */ /* 0x000fe40000000000 */
[----:B------:R-:W0:Y:S01]  /*a580*/  MUFU.RCP R15, R13 ;  /* 0x0000000d000f7308 */ /* 0x000e220000001000 */
[----:B------:R-:W-:Y:S01]  /*a590*/  FADD.FTZ R17, -R13, -RZ ;  /* 0x800000ff0d117221 */ /* 0x000fe20000010100 */
[C---:B------:R-:W-:Y:S01]  /*a5a0*/  IMAD R8, R14.reuse, -0x800000, R9 ;  /* 0xff8000000e087824 */ /* 0x040fe200078e0209 */
[----:B------:R-:W-:-:S04]  /*a5b0*/  IADD3 R14, PT, PT, R14, 0x7f, -R19 ;  /* 0x0000007f0e0e7810 */ /* 0x000fc80007ffe813 */
[----:B------:R-:W-:Y:S01]  /*a5c0*/  IADD3 R14, PT, PT, R14, R11, RZ ;  /* 0x0000000b0e0e7210 */ /* 0x000fe20007ffe0ff */
[----:B0-----:R-:W-:-:S04]  /*a5d0*/  FFMA R16, R15, R17, 1 ;  /* 0x3f8000000f107423 */ /* 0x001fc80000000011 */
[----:B------:R-:W-:-:S04]  /*a5e0*/  FFMA R18, R15, R16, R15 ;  /* 0x000000100f127223 */ /* 0x000fc8000000000f */
[----:B------:R-:W-:-:S04]  /*a5f0*/  FFMA R9, R8, R18, RZ ;  /* 0x0000001208097223 */ /* 0x000fc800000000ff */
[----:B------:R-:W-:-:S04]  /*a600*/  FFMA R16, R17, R9, R8 ;  /* 0x0000000911107223 */ /* 0x000fc80000000008 */
[----:B------:R-:W-:-:S04]  /*a610*/  FFMA R15, R18, R16, R9 ;  /* 0x00000010120f7223 */ /* 0x000fc80000000009 */
[----:B------:R-:W-:-:S04]  /*a620*/  FFMA R16, R17, R15, R8 ;  /* 0x0000000f11107223 */ /* 0x000fc80000000008 */
[----:B------:R-:W-:-:S05]  /*a630*/  FFMA R8, R18, R16, R15 ;  /* 0x0000001012087223 */ /* 0x000fca000000000f */
[----:B------:R-:W-:-:S04]  /*a640*/  SHF.R.U32.HI R9, RZ, 0x17, R8 ;  /* 0x00000017ff097819 */ /* 0x000fc80000011608 */
[----:B------:R-:W-:-:S05]  /*a650*/  LOP3.LUT R9, R9, 0xff, RZ, 0xc0, !PT ;  /* 0x000000ff09097812 */ /* 0x000fca00078ec0ff */
[----:B------:R-:W-:-:S04]  /*a660*/  IMAD.IADD R13, R9, 0x1, R14 ;  /* 0x00000001090d7824 */ /* 0x000fc800078e020e */
[----:B------:R-:W-:-:S05]  /*a670*/  VIADD R9, R13, 0xffffffff ;  /* 0xffffffff0d097836 */ /* 0x000fca0000000000 */
[----:B------:R-:W-:-:S13]  /*a680*/  ISETP.GE.U32.AND P0, PT, R9, 0xfe, PT ;  /* 0x000000fe0900780c */ /* 0x000fda0003f06070 */
[----:B------:R-:W-:Y:S05]  /*a690*/  @!P0 BRA `(.L_x_149) ;  /* 0x0000000000808947 */ /* 0x000fea0003800000 */
[----:B------:R-:W-:-:S13]  /*a6a0*/  ISETP.GT.AND P0, PT, R13, 0xfe, PT ;  /* 0x000000fe0d00780c */ /* 0x000fda0003f04270 */
[----:B------:R-:W-:Y:S05]  /*a6b0*/  @P0 BRA `(.L_x_150) ;  /* 0x00000000006c0947 */ /* 0x000fea0003800000 */
[----:B------:R-:W-:-:S13]  /*a6c0*/  ISETP.GE.AND P0, PT, R13, 0x1, PT ;  /* 0x000000010d00780c */ /* 0x000fda0003f06270 */
[----:B------:R-:W-:Y:S05]  /*a6d0*/  @P0 BRA `(.L_x_151) ;  /* 0x0000000000740947 */ /* 0x000fea0003800000 */
[----:B------:R-:W-:Y:S02]  /*a6e0*/  ISETP.GE.AND P0, PT, R13, -0x18, PT ;  /* 0xffffffe80d00780c */ /* 0x000fe40003f06270 */
[----:B------:R-:W-:-:S11]  /*a6f0*/  LOP3.LUT R8, R8, 0x80000000, RZ, 0xc0, !PT ;  /* 0x8000000008087812 */ /* 0x000fd600078ec0ff */
[----:B------:R-:W-:Y:S05]  /*a700*/  @!P0 BRA `(.L_x_151) ;  /* 0x0000000000688947 */ /* 0x000fea0003800000 */
[CCC-:B------:R-:W-:Y:S01]  /*a710*/  FFMA.RZ R9, R18.reuse, R16.reuse, R15.reuse ;  /* 0x0000001012097223 */ /* 0x1c0fe2000000c00f */
[CCC-:B------:R-:W-:Y:S01]  /*a720*/  FFMA.RM R14, R18.reuse, R16.reuse, R15.reuse ;  /* 0x00000010120e7223 */ /* 0x1c0fe2000000400f */
[C---:B------:R-:W-:Y:S02]  /*a730*/  ISETP.NE.AND P5, PT, R13.reuse, RZ, PT ;  /* 0x000000ff0d00720c */ /* 0x040fe40003fa5270 */
[----:B------:R-:W-:Y:S02]  /*a740*/  ISETP.NE.AND P4, PT, R13, RZ, PT ;  /* 0x000000ff0d00720c */ /* 0x000fe40003f85270 */
[----:B------:R-:W-:Y:S01]  /*a750*/  LOP3.LUT R11, R9, 0x7fffff, RZ, 0xc0, !PT ;  /* 0x007fffff090b7812 */ /* 0x000fe200078ec0ff */
[----:B------:R-:W-:Y:S01]  /*a760*/  FFMA.RP R9, R18, R16, R15 ;  /* 0x0000001012097223 */ /* 0x000fe2000000800f */
[----:B------:R-:W-:Y:S01]  /*a770*/  IADD3 R16, PT, PT, R13, 0x20, RZ ;  /* 0x000000200d107810 */ /* 0x000fe20007ffe0ff */
[----:B------:R-:W-:Y:S01]  /*a780*/  IMAD.MOV R13, RZ, RZ, -R13 ;  /* 0x000000ffff0d7224 */ /* 0x000fe200078e0a0d */
[----:B------:R-:W-:-:S02]  /*a790*/  LOP3.LUT R11, R11, 0x800000, RZ, 0xfc, !PT ;  /* 0x008000000b0b7812 */ /* 0x000fc400078efcff */
[----:B------:R-:W-:Y:S02]  /*a7a0*/  FSETP.NEU.FTZ.AND P0, PT, R9, R14, PT ;  /* 0x0000000e0900720b */ /* 0x000fe40003f1d000 */
[----:B------:R-:W-:Y:S02]  /*a7b0*/  SHF.L.U32 R16, R11, R16, RZ ;  /* 0x000000100b107219 */ /* 0x000fe400000006ff */
[----:B------:R-:W-:Y:S02]  /*a7c0*/  SEL R14, R13, RZ, P5 ;  /* 0x000000ff0d0e7207 */ /* 0x000fe40002800000 */
[----:B------:R-:W-:Y:S02]  /*a7d0*/  ISETP.NE.AND P4, PT, R16, RZ, P4 ;  /* 0x000000ff1000720c */ /* 0x000fe40002785270 */
[----:B------:R-:W-:Y:S02]  /*a7e0*/  SHF.R.U32.HI R14, RZ, R14, R11 ;  /* 0x0000000eff0e7219 */ /* 0x000fe4000001160b */
[----:B------:R-:W-:-:S02]  /*a7f0*/  PLOP3.LUT P0, PT, P0, P4, PT, 0xf8, 0x8f ;  /* 0x00000000008f781c */ /* 0x000fc40000709f70 */
[----:B------:R-:W-:Y:S02]  /*a800*/  SHF.R.U32.HI R16, RZ, 0x1, R14 ;  /* 0x00000001ff107819 */ /* 0x000fe4000001160e */
[----:B------:R-:W-:-:S04]  /*a810*/  SEL R9, RZ, 0x1, !P0 ;  /* 0x00000001ff097807 */ /* 0x000fc80004000000 */
[----:B------:R-:W-:-:S04]  /*a820*/  LOP3.LUT R9, R9, 0x1, R16, 0xf8, !PT ;  /* 0x0000000109097812 */ /* 0x000fc800078ef810 */
[----:B------:R-:W-:-:S05]  /*a830*/  LOP3.LUT R9, R9, R14, RZ, 0xc0, !PT ;  /* 0x0000000e09097212 */ /* 0x000fca00078ec0ff */
[----:B------:R-:W-:-:S05]  /*a840*/  IMAD.IADD R9, R16, 0x1, R9 ;  /* 0x0000000110097824 */ /* 0x000fca00078e0209 */
[----:B------:R-:W-:Y:S01]  /*a850*/  LOP3.LUT R8, R9, R8, RZ, 0xfc, !PT ;  /* 0x0000000809087212 */ /* 0x000fe200078efcff */
[----:B------:R-:W-:Y:S06]  /*a860*/  BRA `(.L_x_151) ;  /* 0x0000000000107947 */ /* 0x000fec0003800000 */
.L_x_150:
[----:B------:R-:W-:-:S04]  /*a870*/  LOP3.LUT R8, R8, 0x80000000, RZ, 0xc0, !PT ;  /* 0x8000000008087812 */ /* 0x000fc800078ec0ff */
[----:B------:R-:W-:Y:S01]  /*a880*/  LOP3.LUT R8, R8, 0x7f800000, RZ, 0xfc, !PT ;  /* 0x7f80000008087812 */ /* 0x000fe200078efcff */
[----:B------:R-:W-:Y:S06]  /*a890*/  BRA `(.L_x_151) ;  /* 0x0000000000047947 */ /* 0x000fec0003800000 */
.L_x_149:
[----:B------:R-:W-:-:S07]  /*a8a0*/  LEA R8, R14, R8, 0x17 ;  /* 0x000000080e087211 */ /* 0x000fce00078eb8ff */
.L_x_151:
[----:B------:R-:W-:Y:S05]  /*a8b0*/  BSYNC.RECONVERGENT B2 ;  /* 0x0000000000027941 */ /* 0x000fea0003800200 */
.L_x_148:
[----:B------:R-:W-:Y:S05]  /*a8c0*/  BRA `(.L_x_152) ;  /* 0x0000000000207947 */ /* 0x000fea0003800000 */
.L_x_147:
[----:B------:R-:W-:-:S04]  /*a8d0*/  LOP3.LUT R8, R14, 0x80000000, R9, 0x48, !PT ;  /* 0x800000000e087812 */ /* 0x000fc800078e4809 */
[----:B------:R-:W-:Y:S01]  /*a8e0*/  LOP3.LUT R8, R8, 0x7f800000, RZ, 0xfc, !PT ;  /* 0x7f80000008087812 */ /* 0x000fe200078efcff */
[----:B------:R-:W-:Y:S06]  /*a8f0*/  BRA `(.L_x_152) ;  /* 0x0000000000147947 */ /* 0x000fec0003800000 */
.L_x_146:
[----:B------:R-:W-:Y:S01]  /*a900*/  LOP3.LUT R8, R14, 0x80000000, R9, 0x48, !PT ;  /* 0x800000000e087812 */ /* 0x000fe200078e4809 */
[----:B------:R-:W-:Y:S06]  /*a910*/  BRA `(.L_x_152) ;  /* 0x00000000000c7947 */ /* 0x000fec0003800000 */
.L_x_145:
[----:B------:R-:W0:Y:S01]  /*a920*/  MUFU.RSQ R8, -QNAN ;  /* 0xffc0000000087908 */ /* 0x000e220000001400 */
[----:B------:R-:W-:Y:S05]  /*a930*/  BRA `(.L_x_152) ;  /* 0x0000000000047947 */ /* 0x000fea0003800000 */
.L_x_144:
[----:B------:R-:W-:-:S07]  /*a940*/  FADD.FTZ R8, R9, R8 ;  /* 0x0000000809087221 */ /* 0x000fce0000010000 */
.L_x_152:
[----:B------:R-:W-:Y:S05]  /*a950*/  BSYNC.RECONVERGENT B1 ;  /* 0x0000000000017941 */ /* 0x000fea0003800200 */
.L_x_142:
[----:B------:R-:W-:-:S04]  /*a960*/  IMAD.MOV.U32 R13, RZ, RZ, 0x0 ;  /* 0x00000000ff0d7424 */ /* 0x000fc800078e00ff */
[----:B0-----:R-:W-:Y:S05]  /*a970*/  RET.REL.NODEC R12 `(_Z29flashattn_forward_wmma_kernelPK6__halfS1_S1_Pfiiif) ;  /* 0xffffff540ca07950 */ /* 0x001fea0003c3ffff */
.L_x_153:
[----:B------:R-:W-:-:S00]  /*a980*/  BRA `(.L_x_153) ;  /* 0xfffffffc00fc7947 */ /* 0x000fc0000383ffff */
[----:B------:R-:W-:-:S00]  /*a990*/  NOP ;  /* 0x0000000000007918 */ /* 0x000fc00000000000 */
        /* <DEDUP_REMOVED lines=14> */
.L_x_155:


//--------------------- .nv.shared._Z29flashattn_forward_wmma_kernelPK6__halfS1_S1_Pfiiif --------------------------
	.section	.nv.shared._Z29flashattn_forward_wmma_kernelPK6__halfS1_S1_Pfiiif,"aw",@nobits
	.sectionflags	@""
	.align	16
	.zero		1024


//--------------------- .nv.shared.reserved.0     --------------------------
	.section	.nv.shared.reserved.0,"aw",@nobits
	.weak		__nv_reservedSMEM_offset_0_alias
	.size		__nv_reservedSMEM_offset_0_alias, 0, 64
	.other		__nv_reservedSMEM_offset_0_alias,@"STO_CUDA_RESERVED_SHARED STV_DEFAULT"
__nv_reservedSMEM_offset_0_alias:
	.zero		0
	.zero		64


//--------------------- .nv.constant0._Z29flashattn_forward_wmma_kernelPK6__halfS1_S1_Pfiiif --------------------------
	.section	.nv.constant0._Z29flashattn_forward_wmma_kernelPK6__halfS1_S1_Pfiiif,"a",@progbits
	.sectionflags	@""
	.align	4
.nv.constant0._Z29flashattn_forward_wmma_kernelPK6__halfS1_S1_Pfiiif:
	.zero		944


//--------------------- SYMBOLS --------------------------

	.type		.nv.reservedSmem.offset0,@object
	.size		.nv.reservedSmem.offset0,0x4
	.type		.nv.reservedSmem.cap,@object
	.size		.nv.reservedSmem.cap,0x4
